// auto-generated by cutlass_sweep.gemm — config: {"arch": "sm_90", "cluster_m": 1, "cluster_n": 2, "dtype": "int8", "stages": 3, "tile_k": 64, "tile_m": 64, "tile_n": 64}
#include "cutlass/cutlass.h"
#include "cutlass/gemm/collective/collective_builder.hpp"
#include "cutlass/gemm/device/gemm_universal_adapter.h"
#include "cutlass/gemm/kernel/gemm_universal.hpp"
#include "cutlass/epilogue/collective/collective_builder.hpp"

using ElemA = int8_t;
using ElemB = int8_t;
using ElemCD = int8_t;
using Acc  = int32_t;
using TileShape    = cute::Shape<cute::_64, cute::_64, cute::_64>;
using ClusterShape = cute::Shape<cute::_1, cute::_2, cute::_1>;

using CollectiveEpilogue = typename cutlass::epilogue::collective::CollectiveBuilder<
    cutlass::arch::Sm90, cutlass::arch::OpClassTensorOp,
    TileShape, ClusterShape,
    cutlass::epilogue::collective::EpilogueTileAuto,
    Acc, Acc,
    ElemCD, cutlass::layout::RowMajor, 128 / cutlass::sizeof_bits<ElemCD>::value,
    ElemCD, cutlass::layout::RowMajor, 128 / cutlass::sizeof_bits<ElemCD>::value,
    cutlass::epilogue::collective::EpilogueScheduleAuto
  >::CollectiveOp;

using CollectiveMainloop = typename cutlass::gemm::collective::CollectiveBuilder<
    cutlass::arch::Sm90, cutlass::arch::OpClassTensorOp,
    ElemA, cutlass::layout::RowMajor, 128 / cutlass::sizeof_bits<ElemA>::value,
    ElemB, cutlass::layout::ColumnMajor, 128 / cutlass::sizeof_bits<ElemB>::value,
    Acc,
    TileShape, ClusterShape,
    cutlass::gemm::collective::StageCount<3>,
    cutlass::gemm::collective::KernelScheduleAuto
  >::CollectiveOp;

using GemmKernel = cutlass::gemm::kernel::GemmUniversal<
    cute::Shape<int,int,int,int>,
    CollectiveMainloop,
    CollectiveEpilogue
>;
using Gemm = cutlass::gemm::device::GemmUniversalAdapter<GemmKernel>;

// Force the device kernel symbol into the cubin without needing a host main.
auto* _anchor = &cutlass::device_kernel<GemmKernel>;


// ===== COMPILED SASS (sm_90a) =====

	.target	sm_90a

	.elftype	@"ET_EXEC"


//--------------------- .note.nv.tkinfo           --------------------------
	.section	.note.nv.tkinfo,"",@"SHT_NOTE"
	.sectionflags	@"SHF_NOTE_NV_TKINFO"
	.tkinfo
        /*0018*/ 	.word	0x00000002
        /*0030*/ 	.string	""
        /*0030*/ 	.string	"ptxas"
        /*0030*/ 	.string	"Cuda compilation tools, release 13.0, V13.0.88"
        /*0030*/ 	.string	"Build cuda_13.0.r13.0/compiler.36424714_0"
        /*0030*/ 	.string	"-arch sm_90a -m 64 "



//--------------------- .note.nv.cuinfo           --------------------------
	.section	.note.nv.cuinfo,"",@"SHT_NOTE"
	.sectionflags	@"SHF_NOTE_NV_CUINFO"
        /*0018*/ 	.short	0x0002
        /*001a*/ 	.short	0x005a
        /*001c*/ 	.short	0x0082
	.zero		2


//--------------------- .nv.info                  --------------------------
	.section	.nv.info,"",@"SHT_CUDA_INFO"
	.align	4


	//----- nvinfo : EIATTR_REGCOUNT
	.align		4
        /*0000*/ 	.byte	0x04, 0x2f
        /*0002*/ 	.short	(.L_15 - .L_14)
	.align		4
.L_14:
        /*0004*/ 	.word	index@(_ZN7cutlass13device_kernelINS_4gemm6kernel13GemmUniversalIN4cute5tupleIJiiiiEEENS1_10collective13CollectiveMmaINS1_34MainloopSm90TmaGmmaWarpSpecializedILi3ENS5_IJNS4_1CILi1EEENSA_ILi2EEESB_EEENS1_32KernelTmaWarpSpecializedPingpongEEENS5_IJNSA_ILi64EEESG_SG_EEEaNS5_IJlSB_lEEEaSI_NS4_8TiledMMAINS4_8MMA_AtomIJNS4_4SM904GMMA26MMA_64x64x32_S32S8S8_SS_TNEEEENS4_6LayoutINS5_IJSB_SB_SB_EEENS5_IJNSA_ILi0EEESR_SR_EEEEENS5_IJNS4_10UnderscoreESU_SU_EEEEENS4_23SM90_TMA_LOAD_MULTICASTENS4_14ComposedLayoutINS4_7SwizzleILi2ELi4ELi3EEENS4_18smem_ptr_flag_bitsILi8EEENSP_INS5_IJNSA_ILi8EEESG_EEENS5_IJSG_SB_EEEEEEEvNS4_8identityENS4_13SM90_TMA_LOADES17_vS18_EENS_8epilogue10collective6detail29Sm90TmaWarpSpecializedAdapterINS1C_15DefaultEpilogueIaSI_SI_NS1B_6thread17LinearCombinationIaLi1EiiLNS1G_9ScaleType4KindE0ELNS_15FloatRoundStyleE2EaEENS1_15EpilogueDefaultEEEEEvvEEEEvNT_6ParamsE)
        /*0008*/ 	.word	0x000000a8


	//----- nvinfo : EIATTR_FRAME_SIZE
	.align		4
.L_15:
        /*000c*/ 	.byte	0x04, 0x11
        /*000e*/ 	.short	(.L_17 - .L_16)
	.align		4
.L_16:
        /*0010*/ 	.word	index@(_ZN7cutlass13device_kernelINS_4gemm6kernel13GemmUniversalIN4cute5tupleIJiiiiEEENS1_10collective13CollectiveMmaINS1_34MainloopSm90TmaGmmaWarpSpecializedILi3ENS5_IJNS4_1CILi1EEENSA_ILi2EEESB_EEENS1_32KernelTmaWarpSpecializedPingpongEEENS5_IJNSA_ILi64EEESG_SG_EEEaNS5_IJlSB_lEEEaSI_NS4_8TiledMMAINS4_8MMA_AtomIJNS4_4SM904GMMA26MMA_64x64x32_S32S8S8_SS_TNEEEENS4_6LayoutINS5_IJSB_SB_SB_EEENS5_IJNSA_ILi0EEESR_SR_EEEEENS5_IJNS4_10UnderscoreESU_SU_EEEEENS4_23SM90_TMA_LOAD_MULTICASTENS4_14ComposedLayoutINS4_7SwizzleILi2ELi4ELi3EEENS4_18smem_ptr_flag_bitsILi8EEENSP_INS5_IJNSA_ILi8EEESG_EEENS5_IJSG_SB_EEEEEEEvNS4_8identityENS4_13SM90_TMA_LOADES17_vS18_EENS_8epilogue10collective6detail29Sm90TmaWarpSpecializedAdapterINS1C_15DefaultEpilogueIaSI_SI_NS1B_6thread17LinearCombinationIaLi1EiiLNS1G_9ScaleType4KindE0ELNS_15FloatRoundStyleE2EaEENS1_15EpilogueDefaultEEEEEvvEEEEvNT_6ParamsE)
        /*0014*/ 	.word	0x00000008


	//----- nvinfo : EIATTR_MIN_STACK_SIZE
	.align		4
.L_17:
        /*0018*/ 	.byte	0x04, 0x12
        /*001a*/ 	.short	(.L_19 - .L_18)
	.align		4
.L_18:
        /*001c*/ 	.word	index@(_ZN7cutlass13device_kernelINS_4gemm6kernel13GemmUniversalIN4cute5tupleIJiiiiEEENS1_10collective13CollectiveMmaINS1_34MainloopSm90TmaGmmaWarpSpecializedILi3ENS5_IJNS4_1CILi1EEENSA_ILi2EEESB_EEENS1_32KernelTmaWarpSpecializedPingpongEEENS5_IJNSA_ILi64EEESG_SG_EEEaNS5_IJlSB_lEEEaSI_NS4_8TiledMMAINS4_8MMA_AtomIJNS4_4SM904GMMA26MMA_64x64x32_S32S8S8_SS_TNEEEENS4_6LayoutINS5_IJSB_SB_SB_EEENS5_IJNSA_ILi0EEESR_SR_EEEEENS5_IJNS4_10UnderscoreESU_SU_EEEEENS4_23SM90_TMA_LOAD_MULTICASTENS4_14ComposedLayoutINS4_7SwizzleILi2ELi4ELi3EEENS4_18smem_ptr_flag_bitsILi8EEENSP_INS5_IJNSA_ILi8EEESG_EEENS5_IJSG_SB_EEEEEEEvNS4_8identityENS4_13SM90_TMA_LOADES17_vS18_EENS_8epilogue10collective6detail29Sm90TmaWarpSpecializedAdapterINS1C_15DefaultEpilogueIaSI_SI_NS1B_6thread17LinearCombinationIaLi1EiiLNS1G_9ScaleType4KindE0ELNS_15FloatRoundStyleE2EaEENS1_15EpilogueDefaultEEEEEvvEEEEvNT_6ParamsE)
        /*0020*/ 	.word	0x00000008
.L_19:


//--------------------- .nv.compat                --------------------------
	.section	.nv.compat,"",@"SHT_CUDA_COMPAT_INFO"
	.align	4
        /*0000*/ 	.byte	0x02, 0x09, 0x01, 0x00, 0x02, 0x02, 0x04, 0x00, 0x02, 0x05, 0x05, 0x00, 0x03, 0x07, 0x01, 0x01
        /*0010*/ 	.byte	0x02, 0x03, 0x01, 0x00, 0x02, 0x06, 0x01, 0x00, 0x04, 0x0b, 0x08, 0x00, 0x00, 0x00, 0x00, 0x00
        /*0020*/ 	.byte	0x00, 0x00, 0x00, 0x00


//--------------------- .nv.info._ZN7cutlass13device_kernelINS_4gemm6kernel13GemmUniversalIN4cute5tupleIJiiiiEEENS1_10collective13CollectiveMmaINS1_34MainloopSm90TmaGmmaWarpSpecializedILi3ENS5_IJNS4_1CILi1EEENSA_ILi2EEESB_EEENS1_32KernelTmaWarpSpecializedPingpongEEENS5_IJNSA_ILi64EEESG_SG_EEEaNS5_IJlSB_lEEEaSI_NS4_8TiledMMAINS4_8MMA_AtomIJNS4_4SM904GMMA26MMA_64x64x32_S32S8S8_SS_TNEEEENS4_6LayoutINS5_IJSB_SB_SB_EEENS5_IJNSA_ILi0EEESR_SR_EEEEENS5_IJNS4_10UnderscoreESU_SU_EEEEENS4_23SM90_TMA_LOAD_MULTICASTENS4_14ComposedLayoutINS4_7SwizzleILi2ELi4ELi3EEENS4_18smem_ptr_flag_bitsILi8EEENSP_INS5_IJNSA_ILi8EEESG_EEENS5_IJSG_SB_EEEEEEEvNS4_8identityENS4_13SM90_TMA_LOADES17_vS18_EENS_8epilogue10collective6detail29Sm90TmaWarpSpecializedAdapterINS1C_15DefaultEpilogueIaSI_SI_NS1B_6thread17LinearCombinationIaLi1EiiLNS1G_9ScaleType4KindE0ELNS_15FloatRoundStyleE2EaEENS1_15EpilogueDefaultEEEEEvvEEEEvNT_6ParamsE --------------------------
	.section	.nv.info._ZN7cutlass13device_kernelINS_4gemm6kernel13GemmUniversalIN4cute5tupleIJiiiiEEENS1_10collective13CollectiveMmaINS1_34MainloopSm90TmaGmmaWarpSpecializedILi3ENS5_IJNS4_1CILi1EEENSA_ILi2EEESB_EEENS1_32KernelTmaWarpSpecializedPingpongEEENS5_IJNSA_ILi64EEESG_SG_EEEaNS5_IJlSB_lEEEaSI_NS4_8TiledMMAINS4_8MMA_AtomIJNS4_4SM904GMMA26MMA_64x64x32_S32S8S8_SS_TNEEEENS4_6LayoutINS5_IJSB_SB_SB_EEENS5_IJNSA_ILi0EEESR_SR_EEEEENS5_IJNS4_10UnderscoreESU_SU_EEEEENS4_23SM90_TMA_LOAD_MULTICASTENS4_14ComposedLayoutINS4_7SwizzleILi2ELi4ELi3EEENS4_18smem_ptr_flag_bitsILi8EEENSP_INS5_IJNSA_ILi8EEESG_EEENS5_IJSG_SB_EEEEEEEvNS4_8identityENS4_13SM90_TMA_LOADES17_vS18_EENS_8epilogue10collective6detail29Sm90TmaWarpSpecializedAdapterINS1C_15DefaultEpilogueIaSI_SI_NS1B_6thread17LinearCombinationIaLi1EiiLNS1G_9ScaleType4KindE0ELNS_15FloatRoundStyleE2EaEENS1_15EpilogueDefaultEEEEEvvEEEEvNT_6ParamsE,"",@"SHT_CUDA_INFO"
	.sectionflags	@""
	.align	4


	//----- nvinfo : EIATTR_CUDA_API_VERSION
	.align		4
        /*0000*/ 	.byte	0x04, 0x37
        /*0002*/ 	.short	(.L_21 - .L_20)
.L_20:
        /*0004*/ 	.word	0x00000082


	//----- nvinfo : EIATTR_KPARAM_INFO
	.align		4
.L_21:
        /*0008*/ 	.byte	0x04, 0x17
        /*000a*/ 	.short	(.L_23 - .L_22)
.L_22:
        /*000c*/ 	.word	0x00000000
        /*0010*/ 	.short	0x0000
        /*0012*/ 	.short	0x0070
        /*0014*/ 	.byte	0x00, 0xf0, 0x01, 0x10


	//----- nvinfo : EIATTR_SPARSE_MMA_MASK
	.align		4
.L_23:
        /*0018*/ 	.byte	0x03, 0x50
        /*001a*/ 	.short	0x0000


	//----- nvinfo : EIATTR_MAXREG_COUNT
	.align		4
        /*001c*/ 	.byte	0x03, 0x1b
        /*001e*/ 	.short	0x00a8


	//----- nvinfo : EIATTR_NUM_BARRIERS
	.align		4
        /*0020*/ 	.byte	0x02, 0x4c
        /*0022*/ 	.byte	0x01
	.zero		1


	//----- nvinfo : EIATTR_EXTERNS
	.align		4
        /*0024*/ 	.byte	0x04, 0x0f
        /*0026*/ 	.short	(.L_25 - .L_24)


	//   ....[0]....
	.align		4
.L_24:
        /*0028*/ 	.word	index@(__assertfail)


	//----- nvinfo : EIATTR_ANNOTATIONS
	.align		4
.L_25:
        /*002c*/ 	.byte	0x04, 0x55
        /*002e*/ 	.short	(.L_27 - .L_26)


	//   ....[0]....
.L_26:
        /*0030*/ 	.word	0x00000001
        /*0034*/ 	.byte	0x20, 0x0d, 0x00, 0x00, 0x01, 0x00, 0x00, 0x00, 0xe0, 0x3c, 0x00, 0x00, 0x01, 0x00, 0x00, 0x00
        /*0044*/ 	.byte	0x60, 0x49, 0x00, 0x00


	//----- nvinfo : EIATTR_MERCURY_ISA_VERSION
	.align		4
.L_27:
        /*0048*/ 	.byte	0x03, 0x5f
        /*004a*/ 	.short	0x0101


	//----- nvinfo : EIATTR_INT_WARP_WIDE_INSTR_OFFSETS
	.align		4
        /*004c*/ 	.byte	0x04, 0x31
        /*004e*/ 	.short	(.L_29 - .L_28)


	//   ....[0]....
.L_28:
        /*0050*/ 	.word	0x00000470


	//   ....[1]....
        /*0054*/ 	.word	0x000004b0


	//   ....[2]....
        /*0058*/ 	.word	0x000005f0


	//   ....[3]....
        /*005c*/ 	.word	0x00000600


	//   ....[4]....
        /*0060*/ 	.word	0x00000620


	//   ....[5]....
        /*0064*/ 	.word	0x00000640


	//   ....[6]....
        /*0068*/ 	.word	0x000006f0


	//   ....[7]....
        /*006c*/ 	.word	0x00000740


	//   ....[8]....
        /*0070*/ 	.word	0x00001d90


	//----- nvinfo : EIATTR_COOP_GROUP_MASK_REGIDS
	.align		4
.L_29:
        /*0074*/ 	.byte	0x04, 0x29
        /*0076*/ 	.short	(.L_31 - .L_30)


	//   ....[0]....
.L_30:
        /*0078*/ 	.word	0xffffffff


	//   ....[1]....
        /*007c*/ 	.word	0xffffffff


	//   ....[2]....
        /*0080*/ 	.word	0xffffffff


	//   ....[3]....
        /*0084*/ 	.word	0xffffffff


	//   ....[4]....
        /*0088*/ 	.word	0xffffffff


	//   ....[5]....
        /*008c*/ 	.word	0xffffffff


	//   ....[6]....
        /*0090*/ 	.word	0xffffffff


	//----- nvinfo : EIATTR_COOP_GROUP_INSTR_OFFSETS
	.align		4
.L_31:
        /*0094*/ 	.byte	0x04, 0x28
        /*0096*/ 	.short	(.L_33 - .L_32)


	//   ....[0]....
.L_32:
        /*0098*/ 	.word	0x00000070


	//   ....[1]....
        /*009c*/ 	.word	0x00000080


	//   ....[2]....
        /*00a0*/ 	.word	0x00000140


	//   ....[3]....
        /*00a4*/ 	.word	0x000002b0


	//   ....[4]....
        /*00a8*/ 	.word	0x000002f0


	//   ....[5]....
        /*00ac*/ 	.word	0x00000790


	//   ....[6]....
        /*00b0*/ 	.word	0x000008c0


	//----- nvinfo : EIATTR_REG_RECONFIG
	.align		4
.L_33:
        /*00b4*/ 	.byte	0x01, 0x54
	.zero		2


	//----- nvinfo : EIATTR_SYSCALL_OFFSETS
	.align		4
        /*00b8*/ 	.byte	0x04, 0x46
        /*00ba*/ 	.short	(.L_35 - .L_34)


	//   ....[0]....
.L_34:
        /*00bc*/ 	.word	0x000017c0


	//----- nvinfo : EIATTR_MBARRIER_INSTR_OFFSETS
	.align		4
.L_35:
        /*00c0*/ 	.byte	0x04, 0x39
        /*00c2*/ 	.short	(.L_37 - .L_36)


	//   ....[0]....
.L_36:
        /*00c4*/ 	.word	0x00000240
        /*00c8*/ 	.word	0x000000ff
        /*00cc*/ 	.word	0x00000000
        /*00d0*/ 	.short	0x0100
        /*00d2*/ 	.byte	0x08
	.zero		1


	//   ....[1]....
        /*00d4*/ 	.word	0x00000250
        /*00d8*/ 	.word	0x000000ff
        /*00dc*/ 	.word	0x00000018
        /*00e0*/ 	.short	0x0100
        /*00e2*/ 	.byte	0x08
	.zero		1


	//   ....[2]....
        /*00e4*/ 	.word	0x00000260
        /*00e8*/ 	.word	0x000000ff
        /*00ec*/ 	.word	0x00000008
        /*00f0*/ 	.short	0x0100
        /*00f2*/ 	.byte	0x08
	.zero		1


	//   ....[3]....
        /*00f4*/ 	.word	0x00000270
        /*00f8*/ 	.word	0x000000ff
        /*00fc*/ 	.word	0x00000020
        /*0100*/ 	.short	0x0100
        /*0102*/ 	.byte	0x08
	.zero		1


	//   ....[4]....
        /*0104*/ 	.word	0x00000280
        /*0108*/ 	.word	0x000000ff
        /*010c*/ 	.word	0x00000010
        /*0110*/ 	.short	0x0100
        /*0112*/ 	.byte	0x08
	.zero		1


	//   ....[5]....
        /*0114*/ 	.word	0x00000290
        /*0118*/ 	.word	0x000000ff
        /*011c*/ 	.word	0x00000028
        /*0120*/ 	.short	0x0100
        /*0122*/ 	.byte	0x08
	.zero		1


	//   ....[6]....
        /*0124*/ 	.word	0x00000770
        /*0128*/ 	.word	0x000000ff
        /*012c*/ 	.word	0x00000060
        /*0130*/ 	.short	0x0100
        /*0132*/ 	.byte	0x08
	.zero		1


	//   ....[7]....
        /*0134*/ 	.word	0x00000810
        /*0138*/ 	.word	0x000000ff
        /*013c*/ 	.word	0x00000068
        /*0140*/ 	.short	0x0100
        /*0142*/ 	.byte	0x08
	.zero		1


	//   ....[8]....
        /*0144*/ 	.word	0x00000840
        /*0148*/ 	.word	0x000000ff
        /*014c*/ 	.word	0x00000040
        /*0150*/ 	.short	0x0100
        /*0152*/ 	.byte	0x09
	.zero		1


	//   ....[9]....
        /*0154*/ 	.word	0x00000850
        /*0158*/ 	.word	0x000000ff
        /*015c*/ 	.word	0x00000048
        /*0160*/ 	.short	0x0100
        /*0162*/ 	.byte	0x09
	.zero		1


	//   ....[10]....
        /*0164*/ 	.word	0x00000860
        /*0168*/ 	.word	0x000000ff
        /*016c*/ 	.word	0x00000050
        /*0170*/ 	.short	0x0100
        /*0172*/ 	.byte	0x09
	.zero		1


	//   ....[11]....
        /*0174*/ 	.word	0x00000870
        /*0178*/ 	.word	0x000000ff
        /*017c*/ 	.word	0x00000058
        /*0180*/ 	.short	0x0100
        /*0182*/ 	.byte	0x09
	.zero		1


	//   ....[12]....
        /*0184*/ 	.word	0x000016a0
        /*0188*/ 	.word	0x0000003e
        /*018c*/ 	.word	0x00000000
        /*0190*/ 	.short	0x010a
        /*0192*/ 	.byte	0x2a
	.zero		1


	//   ....[13]....
        /*0194*/ 	.word	0x00001850
        /*0198*/ 	.word	0x00000003
        /*019c*/ 	.word	0x00000000
        /*01a0*/ 	.short	0x010a
        /*01a2*/ 	.byte	0x3f
	.zero		1


	//   ....[14]....
        /*01a4*/ 	.word	0x00001890
        /*01a8*/ 	.word	0x00000003
        /*01ac*/ 	.word	0x00000000
        /*01b0*/ 	.short	0x010a
        /*01b2*/ 	.byte	0x3f
	.zero		1


	//   ....[15]....
        /*01b4*/ 	.word	0x00001a90
        /*01b8*/ 	.word	0x000000ff
        /*01bc*/ 	.word	0x00000000
        /*01c0*/ 	.short	0x010a
        /*01c2*/ 	.byte	0x04
	.zero		1


	//   ....[16]....
        /*01c4*/ 	.word	0x00001ad0
        /*01c8*/ 	.word	0x000000ff
        /*01cc*/ 	.word	0x00000000
        /*01d0*/ 	.short	0x010a
        /*01d2*/ 	.byte	0x04
	.zero		1


	//   ....[17]....
        /*01d4*/ 	.word	0x00001c30
        /*01d8*/ 	.word	0x00000005
        /*01dc*/ 	.word	0x00000000
        /*01e0*/ 	.short	0x0101
        /*01e2*/ 	.byte	0x3f
	.zero		1


	//   ....[18]....
        /*01e4*/ 	.word	0x00001d30
        /*01e8*/ 	.word	0x0000003f
        /*01ec*/ 	.word	0x00000000
        /*01f0*/ 	.short	0x0101
        /*01f2*/ 	.byte	0x2f
	.zero		1


	//   ....[19]....
        /*01f4*/ 	.word	0x00001e30
        /*01f8*/ 	.word	0x00000003
        /*01fc*/ 	.word	0x00000000
        /*0200*/ 	.short	0x0101
        /*0202*/ 	.byte	0x3f
	.zero		1


	//   ....[20]....
        /*0204*/ 	.word	0x00001ef0
        /*0208*/ 	.word	0x0000003e
        /*020c*/ 	.word	0x00000010
        /*0210*/ 	.short	0x010a
        /*0212*/ 	.byte	0x2a
	.zero		1


	//   ....[21]....
        /*0214*/ 	.word	0x00003d00
        /*0218*/ 	.word	0x00000041
        /*021c*/ 	.word	0x00000000
        /*0220*/ 	.short	0x0101
        /*0222*/ 	.byte	0x2f
	.zero		1


	//   ....[22]....
        /*0224*/ 	.word	0x000046b0
        /*0228*/ 	.word	0x0000000d
        /*022c*/ 	.word	0x00000018
        /*0230*/ 	.short	0x010a
        /*0232*/ 	.byte	0x3f
	.zero		1


	//   ....[23]....
        /*0234*/ 	.word	0x00004a70
        /*0238*/ 	.word	0x00000005
        /*023c*/ 	.word	0x00000068
        /*0240*/ 	.short	0x0101
        /*0242*/ 	.byte	0x3f
	.zero		1


	//   ....[24]....
        /*0244*/ 	.word	0x00005200
        /*0248*/ 	.word	0x00000007
        /*024c*/ 	.word	0x00000000
        /*0250*/ 	.short	0x010a
        /*0252*/ 	.byte	0x3f
	.zero		1


	//   ....[25]....
        /*0254*/ 	.word	0x00005280
        /*0258*/ 	.word	0x00000006
        /*025c*/ 	.word	0x00000000
        /*0260*/ 	.short	0x010a
        /*0262*/ 	.byte	0x3f
	.zero		1


	//   ....[26]....
        /*0264*/ 	.word	0x00005310
        /*0268*/ 	.word	0x00000003
        /*026c*/ 	.word	0x00000000
        /*0270*/ 	.short	0x010a
        /*0272*/ 	.byte	0x3f
	.zero		1


	//   ....[27]....
        /*0274*/ 	.word	0x00005370
        /*0278*/ 	.word	0x00000040
        /*027c*/ 	.word	0x00000000
        /*0280*/ 	.short	0x010a
        /*0282*/ 	.byte	0x3f
	.zero		1


	//   ....[28]....
        /*0284*/ 	.word	0x000053c0
        /*0288*/ 	.word	0x00000003
        /*028c*/ 	.word	0x00000000
        /*0290*/ 	.short	0x010a
        /*0292*/ 	.byte	0x3f
	.zero		1


	//   ....[29]....
        /*0294*/ 	.word	0x00005420
        /*0298*/ 	.word	0x00000005
        /*029c*/ 	.word	0x00000000
        /*02a0*/ 	.short	0x010a
        /*02a2*/ 	.byte	0x3f
	.zero		1


	//   ....[30]....
        /*02a4*/ 	.word	0x00005470
        /*02a8*/ 	.word	0x00000040
        /*02ac*/ 	.word	0x00000010
        /*02b0*/ 	.short	0x010a
        /*02b2*/ 	.byte	0x3f
	.zero		1


	//   ....[31]....
        /*02b4*/ 	.word	0x00005540
        /*02b8*/ 	.word	0x0000000d
        /*02bc*/ 	.word	0x00000018
        /*02c0*/ 	.short	0x010a
        /*02c2*/ 	.byte	0x3f
	.zero		1


	//   ....[32]....
        /*02c4*/ 	.word	0x00005610
        /*02c8*/ 	.word	0x00000007
        /*02cc*/ 	.word	0x00000000
        /*02d0*/ 	.short	0x010a
        /*02d2*/ 	.byte	0x3f
	.zero		1


	//   ....[33]....
        /*02d4*/ 	.word	0x00005660
        /*02d8*/ 	.word	0x00000006
        /*02dc*/ 	.word	0x00000000
        /*02e0*/ 	.short	0x010a
        /*02e2*/ 	.byte	0x3f
	.zero		1


	//----- nvinfo : EIATTR_NUM_MBARRIERS
	.align		4
.L_37:
        /*02e4*/ 	.byte	0x03, 0x38
        /*02e6*/ 	.short	0x000c


	//----- nvinfo : EIATTR_EXIT_INSTR_OFFSETS
	.align		4
        /*02e8*/ 	.byte	0x04, 0x1c
        /*02ea*/ 	.short	(.L_39 - .L_38)


	//   ....[0]....
.L_38:
        /*02ec*/ 	.word	0x00001360


	//   ....[1]....
        /*02f0*/ 	.word	0x000013c0


	//   ....[2]....
        /*02f4*/ 	.word	0x00004390


	//   ....[3]....
        /*02f8*/ 	.word	0x000043c0


	//   ....[4]....
        /*02fc*/ 	.word	0x00005360


	//----- nvinfo : EIATTR_MAX_THREADS
	.align		4
.L_39:
        /*0300*/ 	.byte	0x04, 0x05
        /*0302*/ 	.short	(.L_41 - .L_40)
.L_40:
        /*0304*/ 	.word	0x00000180
        /*0308*/ 	.word	0x00000001
        /*030c*/ 	.word	0x00000001


	//----- nvinfo : EIATTR_CRS_STACK_SIZE
	.align		4
.L_41:
        /*0310*/ 	.byte	0x04, 0x1e
        /*0312*/ 	.short	(.L_43 - .L_42)
.L_42:
        /*0314*/ 	.word	0x00000000


	//----- nvinfo : EIATTR_CBANK_PARAM_SIZE
	.align		4
.L_43:
        /*0318*/ 	.byte	0x03, 0x19
        /*031a*/ 	.short	0x0470


	//----- nvinfo : EIATTR_PARAM_CBANK
	.align		4
        /*031c*/ 	.byte	0x04, 0x0a
        /*031e*/ 	.short	(.L_45 - .L_44)
	.align		4
.L_44:
        /*0320*/ 	.word	index@(.nv.constant0._ZN7cutlass13device_kernelINS_4gemm6kernel13GemmUniversalIN4cute5tupleIJiiiiEEENS1_10collective13CollectiveMmaINS1_34MainloopSm90TmaGmmaWarpSpecializedILi3ENS5_IJNS4_1CILi1EEENSA_ILi2EEESB_EEENS1_32KernelTmaWarpSpecializedPingpongEEENS5_IJNSA_ILi64EEESG_SG_EEEaNS5_IJlSB_lEEEaSI_NS4_8TiledMMAINS4_8MMA_AtomIJNS4_4SM904GMMA26MMA_64x64x32_S32S8S8_SS_TNEEEENS4_6LayoutINS5_IJSB_SB_SB_EEENS5_IJNSA_ILi0EEESR_SR_EEEEENS5_IJNS4_10UnderscoreESU_SU_EEEEENS4_23SM90_TMA_LOAD_MULTICASTENS4_14ComposedLayoutINS4_7SwizzleILi2ELi4ELi3EEENS4_18smem_ptr_flag_bitsILi8EEENSP_INS5_IJNSA_ILi8EEESG_EEENS5_IJSG_SB_EEEEEEEvNS4_8identityENS4_13SM90_TMA_LOADES17_vS18_EENS_8epilogue10collective6detail29Sm90TmaWarpSpecializedAdapterINS1C_15DefaultEpilogueIaSI_SI_NS1B_6thread17LinearCombinationIaLi1EiiLNS1G_9ScaleType4KindE0ELNS_15FloatRoundStyleE2EaEENS1_15EpilogueDefaultEEEEEvvEEEEvNT_6ParamsE)
        /*0324*/ 	.short	0x0210
        /*0326*/ 	.short	0x0470


	//----- nvinfo : EIATTR_SW_WAR
	.align		4
.L_45:
        /*0328*/ 	.byte	0x04, 0x36
        /*032a*/ 	.short	(.L_47 - .L_46)
.L_46:
        /*032c*/ 	.word	0x00000008
.L_47:


//--------------------- .nv.callgraph             --------------------------
	.section	.nv.callgraph,"",@"SHT_CUDA_CALLGRAPH"
	.align	4
	.sectionentsize	8
	.align		4
        /*0000*/ 	.word	0x00000000
	.align		4
        /*0004*/ 	.word	0xffffffff
	.align		4
        /*0008*/ 	.word	index@(_ZN7cutlass13device_kernelINS_4gemm6kernel13GemmUniversalIN4cute5tupleIJiiiiEEENS1_10collective13CollectiveMmaINS1_34MainloopSm90TmaGmmaWarpSpecializedILi3ENS5_IJNS4_1CILi1EEENSA_ILi2EEESB_EEENS1_32KernelTmaWarpSpecializedPingpongEEENS5_IJNSA_ILi64EEESG_SG_EEEaNS5_IJlSB_lEEEaSI_NS4_8TiledMMAINS4_8MMA_AtomIJNS4_4SM904GMMA26MMA_64x64x32_S32S8S8_SS_TNEEEENS4_6LayoutINS5_IJSB_SB_SB_EEENS5_IJNSA_ILi0EEESR_SR_EEEEENS5_IJNS4_10UnderscoreESU_SU_EEEEENS4_23SM90_TMA_LOAD_MULTICASTENS4_14ComposedLayoutINS4_7SwizzleILi2ELi4ELi3EEENS4_18smem_ptr_flag_bitsILi8EEENSP_INS5_IJNSA_ILi8EEESG_EEENS5_IJSG_SB_EEEEEEEvNS4_8identityENS4_13SM90_TMA_LOADES17_vS18_EENS_8epilogue10collective6detail29Sm90TmaWarpSpecializedAdapterINS1C_15DefaultEpilogueIaSI_SI_NS1B_6thread17LinearCombinationIaLi1EiiLNS1G_9ScaleType4KindE0ELNS_15FloatRoundStyleE2EaEENS1_15EpilogueDefaultEEEEEvvEEEEvNT_6ParamsE)
	.align		4
        /*000c*/ 	.word	index@(__assertfail)
	.align		4
        /*0010*/ 	.word	0x00000000
	.align		4
        /*0014*/ 	.word	0xfffffffe
	.align		4
        /*0018*/ 	.word	0x00000000
	.align		4
        /*001c*/ 	.word	0xfffffffd
	.align		4
        /*0020*/ 	.word	0x00000000
	.align		4
        /*0024*/ 	.word	0xfffffffc


//--------------------- .nv.constant4             --------------------------
	.section	.nv.constant4,"a",@progbits
	.align	8
	.align		8
.nv.constant4:
        /*0000*/ 	.dword	__assertfail
	.align		8
        /*0008*/ 	.dword	__unnamed_1
	.align		8
        /*0010*/ 	.dword	_ZN39_INTERNAL_542ebfc0_4_k_cu_6b62f02c_45134cuda3std3__45__cpo5beginE
	.align		8
        /*0018*/ 	.dword	_ZN39_INTERNAL_542ebfc0_4_k_cu_6b62f02c_45134cuda3std3__45__cpo3endE
	.align		8
        /*0020*/ 	.dword	_ZN39_INTERNAL_542ebfc0_4_k_cu_6b62f02c_45134cuda3std3__45__cpo6cbeginE
	.align		8
        /*0028*/ 	.dword	_ZN39_INTERNAL_542ebfc0_4_k_cu_6b62f02c_45134cuda3std3__45__cpo4cendE
	.align		8
        /*0030*/ 	.dword	_ZN39_INTERNAL_542ebfc0_4_k_cu_6b62f02c_45134cuda3std3__441_GLOBAL__N__542ebfc0_4_k_cu_6b62f02c_45136ignoreE
	.align		8
        /*0038*/ 	.dword	_ZN39_INTERNAL_542ebfc0_4_k_cu_6b62f02c_45134cuda3std3__419piecewise_constructE
	.align		8
        /*0040*/ 	.dword	_ZN39_INTERNAL_542ebfc0_4_k_cu_6b62f02c_45134cuda3std3__48in_placeE
	.align		8
        /*0048*/ 	.dword	_ZN39_INTERNAL_542ebfc0_4_k_cu_6b62f02c_45134cuda3std6ranges3__45__cpo4swapE
	.align		8
        /*0050*/ 	.dword	_ZN39_INTERNAL_542ebfc0_4_k_cu_6b62f02c_45134cuda3std6ranges3__45__cpo9iter_moveE
	.align		8
        /*0058*/ 	.dword	_ZN39_INTERNAL_542ebfc0_4_k_cu_6b62f02c_45134cute7productE
	.align		8
        /*0060*/ 	.dword	_ZN39_INTERNAL_542ebfc0_4_k_cu_6b62f02c_45134cute1_E
	.align		8
        /*0068*/ 	.dword	$str$22
	.align		8
        /*0070*/ 	.dword	$str$23


//--------------------- .text._ZN7cutlass13device_kernelINS_4gemm6kernel13GemmUniversalIN4cute5tupleIJiiiiEEENS1_10collective13CollectiveMmaINS1_34MainloopSm90TmaGmmaWarpSpecializedILi3ENS5_IJNS4_1CILi1EEENSA_ILi2EEESB_EEENS1_32KernelTmaWarpSpecializedPingpongEEENS5_IJNSA_ILi64EEESG_SG_EEEaNS5_IJlSB_lEEEaSI_NS4_8TiledMMAINS4_8MMA_AtomIJNS4_4SM904GMMA26MMA_64x64x32_S32S8S8_SS_TNEEEENS4_6LayoutINS5_IJSB_SB_SB_EEENS5_IJNSA_ILi0EEESR_SR_EEEEENS5_IJNS4_10UnderscoreESU_SU_EEEEENS4_23SM90_TMA_LOAD_MULTICASTENS4_14ComposedLayoutINS4_7SwizzleILi2ELi4ELi3EEENS4_18smem_ptr_flag_bitsILi8EEENSP_INS5_IJNSA_ILi8EEESG_EEENS5_IJSG_SB_EEEEEEEvNS4_8identityENS4_13SM90_TMA_LOADES17_vS18_EENS_8epilogue10collective6detail29Sm90TmaWarpSpecializedAdapterINS1C_15DefaultEpilogueIaSI_SI_NS1B_6thread17LinearCombinationIaLi1EiiLNS1G_9ScaleType4KindE0ELNS_15FloatRoundStyleE2EaEENS1_15EpilogueDefaultEEEEEvvEEEEvNT_6ParamsE --------------------------
	.section	.text._ZN7cutlass13device_kernelINS_4gemm6kernel13GemmUniversalIN4cute5tupleIJiiiiEEENS1_10collective13CollectiveMmaINS1_34MainloopSm90TmaGmmaWarpSpecializedILi3ENS5_IJNS4_1CILi1EEENSA_ILi2EEESB_EEENS1_32KernelTmaWarpSpecializedPingpongEEENS5_IJNSA_ILi64EEESG_SG_EEEaNS5_IJlSB_lEEEaSI_NS4_8TiledMMAINS4_8MMA_AtomIJNS4_4SM904GMMA26MMA_64x64x32_S32S8S8_SS_TNEEEENS4_6LayoutINS5_IJSB_SB_SB_EEENS5_IJNSA_ILi0EEESR_SR_EEEEENS5_IJNS4_10UnderscoreESU_SU_EEEEENS4_23SM90_TMA_LOAD_MULTICASTENS4_14ComposedLayoutINS4_7SwizzleILi2ELi4ELi3EEENS4_18smem_ptr_flag_bitsILi8EEENSP_INS5_IJNSA_ILi8EEESG_EEENS5_IJSG_SB_EEEEEEEvNS4_8identityENS4_13SM90_TMA_LOADES17_vS18_EENS_8epilogue10collective6detail29Sm90TmaWarpSpecializedAdapterINS1C_15DefaultEpilogueIaSI_SI_NS1B_6thread17LinearCombinationIaLi1EiiLNS1G_9ScaleType4KindE0ELNS_15FloatRoundStyleE2EaEENS1_15EpilogueDefaultEEEEEvvEEEEvNT_6ParamsE,"ax",@progbits
	.align	128
.text._ZN7cutlass13device_kernelINS_4gemm6kernel13GemmUniversalIN4cute5tupleIJiiiiEEENS1_10collective13CollectiveMmaINS1_34MainloopSm90TmaGmmaWarpSpecializedILi3ENS5_IJNS4_1CILi1EEENSA_ILi2EEESB_EEENS1_32KernelTmaWarpSpecializedPingpongEEENS5_IJNSA_ILi64EEESG_SG_EEEaNS5_IJlSB_lEEEaSI_NS4_8TiledMMAINS4_8MMA_AtomIJNS4_4SM904GMMA26MMA_64x64x32_S32S8S8_SS_TNEEEENS4_6LayoutINS5_IJSB_SB_SB_EEENS5_IJNSA_ILi0EEESR_SR_EEEEENS5_IJNS4_10UnderscoreESU_SU_EEEEENS4_23SM90_TMA_LOAD_MULTICASTENS4_14ComposedLayoutINS4_7SwizzleILi2ELi4ELi3EEENS4_18smem_ptr_flag_bitsILi8EEENSP_INS5_IJNSA_ILi8EEESG_EEENS5_IJSG_SB_EEEEEEEvNS4_8identityENS4_13SM90_TMA_LOADES17_vS18_EENS_8epilogue10collective6detail29Sm90TmaWarpSpecializedAdapterINS1C_15DefaultEpilogueIaSI_SI_NS1B_6thread17LinearCombinationIaLi1EiiLNS1G_9ScaleType4KindE0ELNS_15FloatRoundStyleE2EaEENS1_15EpilogueDefaultEEEEEvvEEEEvNT_6ParamsE:
        .type           _ZN7cutlass13device_kernelINS_4gemm6kernel13GemmUniversalIN4cute5tupleIJiiiiEEENS1_10collective13CollectiveMmaINS1_34MainloopSm90TmaGmmaWarpSpecializedILi3ENS5_IJNS4_1CILi1EEENSA_ILi2EEESB_EEENS1_32KernelTmaWarpSpecializedPingpongEEENS5_IJNSA_ILi64EEESG_SG_EEEaNS5_IJlSB_lEEEaSI_NS4_8TiledMMAINS4_8MMA_AtomIJNS4_4SM904GMMA26MMA_64x64x32_S32S8S8_SS_TNEEEENS4_6LayoutINS5_IJSB_SB_SB_EEENS5_IJNSA_ILi0EEESR_SR_EEEEENS5_IJNS4_10UnderscoreESU_SU_EEEEENS4_23SM90_TMA_LOAD_MULTICASTENS4_14ComposedLayoutINS4_7SwizzleILi2ELi4ELi3EEENS4_18smem_ptr_flag_bitsILi8EEENSP_INS5_IJNSA_ILi8EEESG_EEENS5_IJSG_SB_EEEEEEEvNS4_8identityENS4_13SM90_TMA_LOADES17_vS18_EENS_8epilogue10collective6detail29Sm90TmaWarpSpecializedAdapterINS1C_15DefaultEpilogueIaSI_SI_NS1B_6thread17LinearCombinationIaLi1EiiLNS1G_9ScaleType4KindE0ELNS_15FloatRoundStyleE2EaEENS1_15EpilogueDefaultEEEEEvvEEEEvNT_6ParamsE,@function
        .size           _ZN7cutlass13device_kernelINS_4gemm6kernel13GemmUniversalIN4cute5tupleIJiiiiEEENS1_10collective13CollectiveMmaINS1_34MainloopSm90TmaGmmaWarpSpecializedILi3ENS5_IJNS4_1CILi1EEENSA_ILi2EEESB_EEENS1_32KernelTmaWarpSpecializedPingpongEEENS5_IJNSA_ILi64EEESG_SG_EEEaNS5_IJlSB_lEEEaSI_NS4_8TiledMMAINS4_8MMA_AtomIJNS4_4SM904GMMA26MMA_64x64x32_S32S8S8_SS_TNEEEENS4_6LayoutINS5_IJSB_SB_SB_EEENS5_IJNSA_ILi0EEESR_SR_EEEEENS5_IJNS4_10UnderscoreESU_SU_EEEEENS4_23SM90_TMA_LOAD_MULTICASTENS4_14ComposedLayoutINS4_7SwizzleILi2ELi4ELi3EEENS4_18smem_ptr_flag_bitsILi8EEENSP_INS5_IJNSA_ILi8EEESG_EEENS5_IJSG_SB_EEEEEEEvNS4_8identityENS4_13SM90_TMA_LOADES17_vS18_EENS_8epilogue10collective6detail29Sm90TmaWarpSpecializedAdapterINS1C_15DefaultEpilogueIaSI_SI_NS1B_6thread17LinearCombinationIaLi1EiiLNS1G_9ScaleType4KindE0ELNS_15FloatRoundStyleE2EaEENS1_15EpilogueDefaultEEEEEvvEEEEvNT_6ParamsE,(.L_x_139 - _ZN7cutlass13device_kernelINS_4gemm6kernel13GemmUniversalIN4cute5tupleIJiiiiEEENS1_10collective13CollectiveMmaINS1_34MainloopSm90TmaGmmaWarpSpecializedILi3ENS5_IJNS4_1CILi1EEENSA_ILi2EEESB_EEENS1_32KernelTmaWarpSpecializedPingpongEEENS5_IJNSA_ILi64EEESG_SG_EEEaNS5_IJlSB_lEEEaSI_NS4_8TiledMMAINS4_8MMA_AtomIJNS4_4SM904GMMA26MMA_64x64x32_S32S8S8_SS_TNEEEENS4_6LayoutINS5_IJSB_SB_SB_EEENS5_IJNSA_ILi0EEESR_SR_EEEEENS5_IJNS4_10UnderscoreESU_SU_EEEEENS4_23SM90_TMA_LOAD_MULTICASTENS4_14ComposedLayoutINS4_7SwizzleILi2ELi4ELi3EEENS4_18smem_ptr_flag_bitsILi8EEENSP_INS5_IJNSA_ILi8EEESG_EEENS5_IJSG_SB_EEEEEEEvNS4_8identityENS4_13SM90_TMA_LOADES17_vS18_EENS_8epilogue10collective6detail29Sm90TmaWarpSpecializedAdapterINS1C_15DefaultEpilogueIaSI_SI_NS1B_6thread17LinearCombinationIaLi1EiiLNS1G_9ScaleType4KindE0ELNS_15FloatRoundStyleE2EaEENS1_15EpilogueDefaultEEEEEvvEEEEvNT_6ParamsE)
        .other          _ZN7cutlass13device_kernelINS_4gemm6kernel13GemmUniversalIN4cute5tupleIJiiiiEEENS1_10collective13CollectiveMmaINS1_34MainloopSm90TmaGmmaWarpSpecializedILi3ENS5_IJNS4_1CILi1EEENSA_ILi2EEESB_EEENS1_32KernelTmaWarpSpecializedPingpongEEENS5_IJNSA_ILi64EEESG_SG_EEEaNS5_IJlSB_lEEEaSI_NS4_8TiledMMAINS4_8MMA_AtomIJNS4_4SM904GMMA26MMA_64x64x32_S32S8S8_SS_TNEEEENS4_6LayoutINS5_IJSB_SB_SB_EEENS5_IJNSA_ILi0EEESR_SR_EEEEENS5_IJNS4_10UnderscoreESU_SU_EEEEENS4_23SM90_TMA_LOAD_MULTICASTENS4_14ComposedLayoutINS4_7SwizzleILi2ELi4ELi3EEENS4_18smem_ptr_flag_bitsILi8EEENSP_INS5_IJNSA_ILi8EEESG_EEENS5_IJSG_SB_EEEEEEEvNS4_8identityENS4_13SM90_TMA_LOADES17_vS18_EENS_8epilogue10collective6detail29Sm90TmaWarpSpecializedAdapterINS1C_15DefaultEpilogueIaSI_SI_NS1B_6thread17LinearCombinationIaLi1EiiLNS1G_9ScaleType4KindE0ELNS_15FloatRoundStyleE2EaEENS1_15EpilogueDefaultEEEEEvvEEEEvNT_6ParamsE,@"STO_CUDA_ENTRY STV_DEFAULT"
_ZN7cutlass13device_kernelINS_4gemm6kernel13GemmUniversalIN4cute5tupleIJiiiiEEENS1_10collective13CollectiveMmaINS1_34MainloopSm90TmaGmmaWarpSpecializedILi3ENS5_IJNS4_1CILi1EEENSA_ILi2EEESB_EEENS1_32KernelTmaWarpSpecializedPingpongEEENS5_IJNSA_ILi64EEESG_SG_EEEaNS5_IJlSB_lEEEaSI_NS4_8TiledMMAINS4_8MMA_AtomIJNS4_4SM904GMMA26MMA_64x64x32_S32S8S8_SS_TNEEEENS4_6LayoutINS5_IJSB_SB_SB_EEENS5_IJNSA_ILi0EEESR_SR_EEEEENS5_IJNS4_10UnderscoreESU_SU_EEEEENS4_23SM90_TMA_LOAD_MULTICASTENS4_14ComposedLayoutINS4_7SwizzleILi2ELi4ELi3EEENS4_18smem_ptr_flag_bitsILi8EEENSP_INS5_IJNSA_ILi8EEESG_EEENS5_IJSG_SB_EEEEEEEvNS4_8identityENS4_13SM90_TMA_LOADES17_vS18_EENS_8epilogue10collective6detail29Sm90TmaWarpSpecializedAdapterINS1C_15DefaultEpilogueIaSI_SI_NS1B_6thread17LinearCombinationIaLi1EiiLNS1G_9ScaleType4KindE0ELNS_15FloatRoundStyleE2EaEENS1_15EpilogueDefaultEEEEEvvEEEEvNT_6ParamsE:
[----:B------:R-:W0:Y:S02]  /*0000*/  LDC R1, c[0x0][0x28] ;  /* 0x00000a00ff017b82 */ /* 0x000e240000000800 */
[----:B0-----:R-:W-:Y:S01]  /*0010*/  VIADD R1, R1, 0xfffffff8 ;  /* 0xfffffff801017836 */ /* 0x001fe20000000000 */
[----:B------:R-:W0:Y:S01]  /*0020*/  S2R R4, SR_TID.X ;  /* 0x0000000000047919 */ /* 0x000e220000002100 */
[----:B------:R-:W-:Y:S01]  /*0030*/  ELECT P0, URZ, PT ;  /* 0x00000000003f782f */ /* 0x000fe20003800000 */
[----:B------:R-:W-:Y:S01]  /*0040*/  BSSY B0, `(.L_x_0) ;  /* 0x000000f000007945 */ /* 0x000fe20003800000 */
[--C-:B0-----:R-:W-:Y:S02]  /*0050*/  SHF.R.U32.HI R2, RZ, 0x5, R4.reuse ;  /* 0x00000005ff027819 */ /* 0x101fe40000011604 */
[----:B------:R-:W-:-:S03]  /*0060*/  SHF.R.U32.HI R7, RZ, 0x7, R4 ;  /* 0x00000007ff077819 */ /* 0x000fc60000011604 */
[----:B------:R-:W0:Y:S04]  /*0070*/  SHFL.IDX PT, R5, R2, RZ, 0x1f ;  /* 0x00001fff02057589 */ /* 0x000e2800000e0000 */
[----:B------:R1:W2:Y:S01]  /*0080*/  SHFL.IDX PT, R10, R7, RZ, 0x1f ;  /* 0x00001fff070a7589 */ /* 0x0002a200000e0000 */
[----:B0-----:R-:W-:-:S13]  /*0090*/  ISETP.NE.OR P0, PT, R5, RZ, !P0 ;  /* 0x000000ff0500720c */ /* 0x001fda0004705670 */
[----:B-12---:R-:W-:Y:S05]  /*00a0*/  @P0 BRA `(.L_x_1) ;  /* 0x0000000000200947 */ /* 0x006fea0003800000 */
[----:B------:R-:W-:Y:S02]  /*00b0*/  ULDC.64 UR4, c[0x0][0x198] ;  /* 0x0000660000047ab9 */ /* 0x000fe40000000a00 */
[----:B------:R-:W-:Y:S02]  /*00c0*/  UIADD3 UR6, UP0, UR4, 0xf0, URZ ;  /* 0x000000f004067890 */ /* 0x000fe4000ff1e03f */
[----:B------:R-:W-:Y:S02]  /*00d0*/  UIADD3 UR4, UP1, UR4, 0x1f0, URZ ;  /* 0x000001f004047890 */ /* 0x000fe4000ff3e03f */
[----:B------:R-:W-:Y:S02]  /*00e0*/  UIADD3.X UR7, URZ, UR5, URZ, UP0, !UPT ;  /* 0x000000053f077290 */ /* 0x000fe400087fe43f */
[----:B------:R-:W-:-:S07]  /*00f0*/  UIADD3.X UR5, URZ, UR5, URZ, UP1, !UPT ;  /* 0x000000053f057290 */ /* 0x000fce0008ffe43f */
[----:B------:R0:W-:Y:S02]  /*0100*/  UTMACCTL.PF [UR6] ;  /* 0x00000000060079b9 */ /* 0x0001e40008040000 */
[----:B------:R0:W-:Y:S02]  /*0110*/  UTMACCTL.PF [UR4] ;  /* 0x00000000040079b9 */ /* 0x0001e40008040000 */
[----:B0-----:R-:W-:Y:S01]  /*0120*/  NOP ;  /* 0x0000000000007918 */ /* 0x001fe20000000000 */
.L_x_1:
[----:B------:R-:W-:Y:S05]  /*0130*/  BSYNC B0 ;  /* 0x0000000000007941 */ /* 0x000fea0003800000 */
.L_x_0:
[----:B------:R-:W0:Y:S02]  /*0140*/  SHFL.IDX PT, R8, R2, RZ, 0x1f ;  /* 0x00001fff02087589 */ /* 0x000e2400000e0000 */
[----:B0-----:R-:W-:-:S13]  /*0150*/  ISETP.NE.AND P0, PT, R8, RZ, PT ;  /* 0x000000ff0800720c */ /* 0x001fda0003f05270 */
[----:B------:R-:W-:Y:S05]  /*0160*/  @P0 BRA `(.L_x_2) ;  /* 0x0000000000500947 */ /* 0x000fea0003800000 */
[----:B------:R-:W0:Y:S01]  /*0170*/  S2UR UR8, SR_CgaCtaId ;  /* 0x00000000000879c3 */ /* 0x000e220000008800 */
[----:B------:R-:W-:Y:S01]  /*0180*/  UMOV UR4, 0x400 ;  /* 0x0000040000047882 */ /* 0x000fe20000000000 */
[----:B------:R-:W-:Y:S01]  /*0190*/  UMOV UR5, 0x1 ;  /* 0x0000000100057882 */ /* 0x000fe20000000000 */
[----:B------:R-:W-:Y:S01]  /*01a0*/  UMOV UR6, 0x2 ;  /* 0x0000000200067882 */ /* 0x000fe20000000000 */
[----:B------:R-:W-:Y:S01]  /*01b0*/  ELECT P0, URZ, PT ;  /* 0x00000000003f782f */ /* 0x000fe20003800000 */
[----:B------:R-:W-:-:S04]  /*01c0*/  UIADD3 UR6, -UR6, 0x100000, URZ ;  /* 0x0010000006067890 */ /* 0x000fc8000fffe13f */
[----:B------:R-:W-:Y:S02]  /*01d0*/  USHF.L.U32 UR7, UR6, 0xb, URZ ;  /* 0x0000000b06077899 */ /* 0x000fe4000800063f */
[----:B------:R-:W-:Y:S02]  /*01e0*/  USHF.L.U32 UR6, UR6, 0x1, URZ ;  /* 0x0000000106067899 */ /* 0x000fe4000800063f */
[----:B0-----:R-:W-:Y:S02]  /*01f0*/  ULEA UR8, UR8, UR4, 0x18 ;  /* 0x0000000408087291 */ /* 0x001fe4000f8ec03f */
[----:B------:R-:W-:-:S04]  /*0200*/  UIADD3 UR4, -UR5, 0x100000, URZ ;  /* 0x0010000005047890 */ /* 0x000fc8000fffe13f */
[----:B------:R-:W-:Y:S02]  /*0210*/  USHF.L.U32 UR5, UR4, 0xb, URZ ;  /* 0x0000000b04057899 */ /* 0x000fe4000800063f */
[----:B------:R-:W-:Y:S01]  /*0220*/  USHF.L.U32 UR4, UR4, 0x1, URZ ;  /* 0x0000000104047899 */ /* 0x000fe2000800063f */
[----:B------:R-:W0:Y:S11]  /*0230*/  FENCE.VIEW.ASYNC.S ;  /* 0x00000000000073c6 */ /* 0x000e360000000000 */
[----:B0-----:R0:W1:Y:S01]  /*0240*/  SYNCS.EXCH.64 URZ, [UR8], UR4 ;  /* 0x00000004083f75b2 */ /* 0x0010620008000100 */
[----:B------:R0:W2:Y:S01]  /*0250*/  SYNCS.EXCH.64 URZ, [UR8+0x18], UR6 ;  /* 0x00001806083f75b2 */ /* 0x0000a20008000100 */
[----:B------:R0:W3:Y:S01]  /*0260*/  SYNCS.EXCH.64 URZ, [UR8+0x8], UR4 ;  /* 0x00000804083f75b2 */ /* 0x0000e20008000100 */
[----:B------:R0:W4:Y:S01]  /*0270*/  SYNCS.EXCH.64 URZ, [UR8+0x20], UR6 ;  /* 0x00002006083f75b2 */ /* 0x0001220008000100 */
[----:B------:R0:W0:Y:S01]  /*0280*/  SYNCS.EXCH.64 URZ, [UR8+0x10], UR4 ;  /* 0x00001004083f75b2 */ /* 0x0000220008000100 */
[----:B------:R0:W0:Y:S01]  /*0290*/  SYNCS.EXCH.64 URZ, [UR8+0x28], UR6 ;  /* 0x00002806083f75b2 */ /* 0x0000220008000100 */
[----:B------:R-:W-:Y:S01]  /*02a0*/  NOP ;  /* 0x0000000000007918 */ /* 0x000fe20000000000 */
.L_x_2:
[----:B------:R-:W5:Y:S01]  /*02b0*/  SHFL.IDX PT, R11, R2, RZ, 0x1f ;  /* 0x00001fff020b7589 */ /* 0x000f6200000e0000 */
[----:B------:R-:W1:Y:S01]  /*02c0*/  S2UR UR12, SR_CTAID.X ;  /* 0x00000000000c79c3 */ /* 0x000e620000002500 */
[----:B------:R-:W-:Y:S02]  /*02d0*/  SHF.R.S32.HI R3, RZ, 0x1f, R4 ;  /* 0x0000001fff037819 */ /* 0x000fe40000011404 */
[----:B------:R-:W-:Y:S01]  /*02e0*/  ELECT P0, URZ, PT ;  /* 0x00000000003f782f */ /* 0x000fe20003800000 */
[----:B------:R-:W2:Y:S01]  /*02f0*/  SHFL.IDX PT, R9, R2, RZ, 0x1f ;  /* 0x00001fff02097589 */ /* 0x000ea200000e0000 */
[----:B------:R-:W-:Y:S02]  /*0300*/  ELECT P1, URZ, PT ;  /* 0x00000000003f782f */ /* 0x000fe40003820000 */
[----:B------:R-:W-:Y:S01]  /*0310*/  LEA.HI R3, R3, R4, RZ, 0x7 ;  /* 0x0000000403037211 */ /* 0x000fe200078f38ff */
[----:B0-----:R-:W-:Y:S01]  /*0320*/  ULDC UR4, c[0x0][0x150] ;  /* 0x0000540000047ab9 */ /* 0x001fe20000000800 */
[----:B------:R-:W0:Y:S01]  /*0330*/  S2R R6, SR_CTAID.Y ;  /* 0x0000000000067919 */ /* 0x000e220000002600 */
[----:B------:R-:W3:Y:S01]  /*0340*/  LDC R21, c[0x0][0x148] ;  /* 0x00005200ff157b82 */ /* 0x000ee20000000800 */
[----:B------:R-:W-:Y:S01]  /*0350*/  LOP3.LUT R3, R3, 0xffffff80, RZ, 0xc0, !PT ;  /* 0xffffff8003037812 */ /* 0x000fe200078ec0ff */
[----:B------:R-:W-:Y:S01]  /*0360*/  UMOV UR11, 0x80 ;  /* 0x00000080000b7882 */ /* 0x000fe20000000000 */
[----:B------:R-:W-:Y:S01]  /*0370*/  NOP ;  /* 0x0000000000007918 */ /* 0x000fe20000000000 */
[----:B------:R-:W-:Y:S01]  /*0380*/  NOP ;  /* 0x0000000000007918 */ /* 0x000fe20000000000 */
[C---:B------:R-:W-:Y:S01]  /*0390*/  VIADD R35, R10.reuse, 0xffffffff ;  /* 0xffffffff0a237836 */ /* 0x040fe20000000000 */
[----:B------:R-:W-:Y:S01]  /*03a0*/  ISETP.NE.AND P2, PT, R10, RZ, PT ;  /* 0x000000ff0a00720c */ /* 0x000fe20003f45270 */
[----:B------:R-:W-:Y:S01]  /*03b0*/  IMAD.IADD R3, R4, 0x1, -R3 ;  /* 0x0000000104037824 */ /* 0x000fe200078e0a03 */
[----:B------:R-:W4:Y:S02]  /*03c0*/  LDC R15, c[0x0][0x140] ;  /* 0x00005000ff0f7b82 */ /* 0x000f240000000800 */
[----:B------:R-:W-:-:S02]  /*03d0*/  ISETP.GE.U32.AND P5, PT, R35, 0x2, PT ;  /* 0x000000022300780c */ /* 0x000fc40003fa6070 */
[----:B------:R-:W-:Y:S02]  /*03e0*/  SHF.R.S32.HI R0, RZ, 0x1f, R3 ;  /* 0x0000001fff007819 */ /* 0x000fe40000011403 */
[----:B-----5:R-:W-:Y:S02]  /*03f0*/  ISETP.NE.OR P0, PT, R11, RZ, !P0 ;  /* 0x000000ff0b00720c */ /* 0x020fe40004705670 */
[----:B------:R-:W5:Y:S01]  /*0400*/  LDC R14, c[0x0][0x144] ;  /* 0x00005100ff0e7b82 */ /* 0x000f620000000800 */
[----:B------:R-:W-:Y:S02]  /*0410*/  SHF.R.S32.HI R11, RZ, 0x1f, R8 ;  /* 0x0000001fff0b7819 */ /* 0x000fe40000011408 */
[----:B--2---:R-:W-:Y:S02]  /*0420*/  ISETP.NE.OR P1, PT, R9, RZ, !P1 ;  /* 0x000000ff0900720c */ /* 0x004fe40004f25670 */
[----:B------:R-:W-:Y:S02]  /*0430*/  LEA.HI R11, R11, R8, RZ, 0x2 ;  /* 0x000000080b0b7211 */ /* 0x000fe400078f10ff */
[----:B-1----:R-:W-:-:S02]  /*0440*/  I2FP.F32.U32 R13, UR12 ;  /* 0x0000000c000d7c45 */ /* 0x002fc40008201000 */
[----:B------:R-:W-:Y:S02]  /*0450*/  LOP3.LUT R11, R11, 0x3ffffffc, RZ, 0xc0, !PT ;  /* 0x3ffffffc0b0b7812 */ /* 0x000fe400078ec0ff */
[----:B------:R-:W-:Y:S01]  /*0460*/  LEA.HI R2, R0, R3, RZ, 0x3 ;  /* 0x0000000300027211 */ /* 0x000fe200078f18ff */
[----:B------:R-:W-:Y:S01]  /*0470*/  VOTEU.ALL UP0, P0 ;  /* 0x00000000003f7886 */ /* 0x000fe20000000000 */
[----:B------:R-:W-:Y:S01]  /*0480*/  FMUL R13, R13, UR4 ;  /* 0x000000040d0d7c20 */ /* 0x000fe20008400000 */
[----:B------:R-:W-:Y:S01]  /*0490*/  IMAD.IADD R11, R8, 0x1, -R11 ;  /* 0x00000001080b7824 */ /* 0x000fe200078e0a0b */
[----:B0-----:R-:W-:Y:S01]  /*04a0*/  I2FP.F32.U32 R8, R6 ;  /* 0x0000000600087245 */ /* 0x001fe20000201000 */
[----:B------:R-:W-:Y:S01]  /*04b0*/  VOTEU.ALL UP1, P1 ;  /* 0x00000000003f7886 */ /* 0x000fe20000820000 */
[----:B------:R-:W0:Y:S01]  /*04c0*/  @!UP0 S2UR UR7, SR_CgaCtaId ;  /* 0x00000000000789c3 */ /* 0x000e220000008800 */
[----:B------:R-:W-:Y:S01]  /*04d0*/  ULDC UR4, c[0x0][0x154] ;  /* 0x0000550000047ab9 */ /* 0x000fe20000000800 */
[--C-:B------:R-:W-:Y:S01]  /*04e0*/  SHF.R.S32.HI R9, RZ, 0x3, R2.reuse ;  /* 0x00000003ff097819 */ /* 0x100fe20000011402 */
[----:B------:R-:W-:Y:S01]  /*04f0*/  FMUL R8, R8, UR4 ;  /* 0x0000000408087c20 */ /* 0x000fe20008400000 */
[----:B------:R-:W-:Y:S01]  /*0500*/  SHF.R.S32.HI R12, RZ, 0x1f, R2 ;  /* 0x0000001fff0c7819 */ /* 0x000fe20000011402 */
[----:B------:R-:W1:Y:S01]  /*0510*/  F2I.U32.TRUNC.NTZ R13, R13 ;  /* 0x0000000d000d7305 */ /* 0x000e62000020f000 */
[----:B------:R-:W-:Y:S01]  /*0520*/  SHF.R.S32.HI R2, RZ, 0x1f, R5 ;  /* 0x0000001fff027819 */ /* 0x000fe20000011405 */
[----:B------:R-:W-:Y:S01]  /*0530*/  UMOV UR4, 0x20 ;  /* 0x0000002000047882 */ /* 0x000fe20000000000 */
[----:B------:R-:W2:Y:S01]  /*0540*/  @!UP1 S2UR UR10, SR_CgaCtaId ;  /* 0x00000000000a99c3 */ /* 0x000ea20000008800 */
[----:B------:R-:W-:Y:S01]  /*0550*/  LEA.HI R12, R12, R9, RZ, 0x2 ;  /* 0x000000090c0c7211 */ /* 0x000fe200078f10ff */
[----:B------:R-:W-:Y:S01]  /*0560*/  @!UP0 UMOV UR6, 0x400 ;  /* 0x0000040000068882 */ /* 0x000fe20000000000 */
[----:B------:R-:W-:Y:S01]  /*0570*/  LEA.HI R2, R2, R5, RZ, 0x2 ;  /* 0x0000000502027211 */ /* 0x000fe200078f10ff */
[----:B------:R-:W-:-:S04]  /*0580*/  @!UP0 UIADD3 UR4, -UR4, 0x100000, URZ ;  /* 0x0010000004048890 */ /* 0x000fc8000fffe13f */
[----:B------:R-:W-:Y:S02]  /*0590*/  @!UP0 USHF.L.U32 UR5, UR4, 0xb, URZ ;  /* 0x0000000b04058899 */ /* 0x000fe4000800063f */
[----:B------:R-:W-:Y:S01]  /*05a0*/  @!UP0 USHF.L.U32 UR4, UR4, 0x1, URZ ;  /* 0x0000000104048899 */ /* 0x000fe2000800063f */
[----:B------:R-:W3:Y:S01]  /*05b0*/  F2I.U32.TRUNC.NTZ R8, R8 ;  /* 0x0000000800087305 */ /* 0x000ee2000020f000 */
[----:B------:R-:W-:Y:S01]  /*05c0*/  LOP3.LUT R12, R12, 0xfffffffc, RZ, 0xc0, !PT ;  /* 0xfffffffc0c0c7812 */ /* 0x000fe200078ec0ff */
[----:B------:R-:W-:Y:S01]  /*05d0*/  @!UP1 UMOV UR9, 0x400 ;  /* 0x0000040000099882 */ /* 0x000fe20000000000 */
[----:B------:R-:W-:Y:S01]  /*05e0*/  LOP3.LUT R2, R2, 0xfffffffc, RZ, 0xc0, !PT ;  /* 0xfffffffc02027812 */ /* 0x000fe200078ec0ff */
[----:B------:R-:W-:Y:S01]  /*05f0*/  VOTEU.ALL UP2, P1 ;  /* 0x00000000003f7886 */ /* 0x000fe20000840000 */
[----:B------:R-:W-:Y:S01]  /*0600*/  VOTEU.ALL UP3, P1 ;  /* 0x00000000003f7886 */ /* 0x000fe20000860000 */
[----:B------:R-:W-:Y:S01]  /*0610*/  IMAD.IADD R12, R9, 0x1, -R12 ;  /* 0x00000001090c7824 */ /* 0x000fe200078e0a0c */
[----:B------:R-:W-:Y:S01]  /*0620*/  VOTEU.ALL UP4, P1 ;  /* 0x00000000003f7886 */ /* 0x000fe20000880000 */
[----:B------:R-:W-:Y:S01]  /*0630*/  IMAD.IADD R5, R5, 0x1, -R2 ;  /* 0x0000000105057824 */ /* 0x000fe200078e0a02 */
[----:B------:R-:W-:Y:S01]  /*0640*/  VOTEU.ALL UP5, P1 ;  /* 0x00000000003f7886 */ /* 0x000fe200008a0000 */
[----:B------:R-:W-:Y:S01]  /*0650*/  IMAD R11, R11, 0x4, R12 ;  /* 0x000000040b0b7824 */ /* 0x000fe200078e020c */
[----:B0-----:R-:W-:Y:S01]  /*0660*/  @!UP0 ULEA UR8, UR7, UR6, 0x18 ;  /* 0x0000000607088291 */ /* 0x001fe2000f8ec03f */
[----:B-1----:R-:W-:Y:S01]  /*0670*/  IMAD.MOV R13, RZ, RZ, -R13 ;  /* 0x000000ffff0d7224 */ /* 0x002fe200078e0a0d */
[----:B------:R-:W-:-:S04]  /*0680*/  @!UP1 UIADD3 UR6, -UR11, 0x100000, URZ ;  /* 0x001000000b069890 */ /* 0x000fc8000fffe13f */
[----:B------:R-:W-:Y:S02]  /*0690*/  @!UP1 USHF.L.U32 UR7, UR6, 0xb, URZ ;  /* 0x0000000b06079899 */ /* 0x000fe4000800063f */
[----:B------:R-:W-:Y:S01]  /*06a0*/  @!UP1 USHF.L.U32 UR6, UR6, 0x1, URZ ;  /* 0x0000000106069899 */ /* 0x000fe2000800063f */
[----:B------:R-:W-:Y:S01]  /*06b0*/  IMAD.SHL.U32 R56, R11, 0x4, RZ ;  /* 0x000000040b387824 */ /* 0x000fe200078e00ff */
[----:B------:R-:W-:Y:S01]  /*06c0*/  ISETP.NE.AND P1, PT, R5, 0x3, PT ;  /* 0x000000030500780c */ /* 0x000fe20003f25270 */
[----:B---3--:R-:W-:Y:S01]  /*06d0*/  IMAD.MOV R24, RZ, RZ, -R8 ;  /* 0x000000ffff187224 */ /* 0x008fe200078e0a08 */
[----:B----4-:R-:W-:Y:S01]  /*06e0*/  ISETP.EQ.U32.AND P3, PT, R15, 0x1, PT ;  /* 0x000000010f00780c */ /* 0x010fe20003f62070 */
[----:B------:R-:W-:Y:S01]  /*06f0*/  VOTEU.ALL UP0, P0 ;  /* 0x00000000003f7886 */ /* 0x000fe20000000000 */
[----:B--2---:R-:W-:Y:S01]  /*0700*/  @!UP1 ULEA UR9, UR10, UR9, 0x18 ;  /* 0x000000090a099291 */ /* 0x004fe2000f8ec03f */
[----:B------:R-:W-:Y:S01]  /*0710*/  IMAD R9, R21, R24, R6 ;  /* 0x0000001815097224 */ /* 0x000fe200078e0206 */
[----:B------:R-:W-:Y:S01]  /*0720*/  LOP3.LUT R56, R11, 0xc, R56, 0x78, !PT ;  /* 0x0000000c0b387812 */ /* 0x000fe200078e7838 */
[----:B-----5:R-:W-:Y:S01]  /*0730*/  IMAD R20, R14, R13, UR12 ;  /* 0x0000000c0e147e24 */ /* 0x020fe2000f8e020d */
[----:B------:R-:W-:Y:S01]  /*0740*/  VOTEU.ALL UP1, P0 ;  /* 0x00000000003f7886 */ /* 0x000fe20000020000 */
[----:B------:R-:W-:Y:S01]  /*0750*/  LOP3.LUT P0, RZ, R3, 0x7, RZ, 0xc0, !PT ;  /* 0x0000000703ff7812 */ /* 0x000fe2000780c0ff */
[----:B------:R-:W0:Y:S02]  /*0760*/  FENCE.VIEW.ASYNC.S ;  /* 0x00000000000073c6 */ /* 0x000e240000000000 */
[----:B0-----:R0:W1:Y:S01]  /*0770*/  @!UP0 SYNCS.EXCH.64 URZ, [UR8+0x60], UR4 ;  /* 0x00006004083f85b2 */ /* 0x0010620008000100 */
[----:B------:R-:W-:Y:S01]  /*0780*/  ISETP.NE.AND P4, PT, R9, R56, PT ;  /* 0x000000380900720c */ /* 0x000fe20003f85270 */
[----:B------:R0:W2:Y:S01]  /*0790*/  SHFL.IDX PT, R14, R7, RZ, 0x1f ;  /* 0x00001fff070e7589 */ /* 0x0000a200000e0000 */
[----:B------:R-:W-:-:S02]  /*07a0*/  ISETP.EQ.OR P1, PT, R5, RZ, !P1 ;  /* 0x000000ff0500720c */ /* 0x000fc40004f22670 */
[----:B------:R-:W-:Y:S02]  /*07b0*/  ISETP.LT.U32.AND P0, PT, R56, 0x2, !P0 ;  /* 0x000000023800780c */ /* 0x000fe40004701070 */
[----:B------:R-:W-:Y:S02]  /*07c0*/  ISETP.EQ.OR P4, PT, R20, RZ, !P4 ;  /* 0x000000ff1400720c */ /* 0x000fe40006782670 */
[----:B------:R-:W-:Y:S02]  /*07d0*/  ISETP.EQ.AND P1, PT, R10, RZ, P1 ;  /* 0x000000ff0a00720c */ /* 0x000fe40000f22270 */
[----:B------:R-:W-:Y:S02]  /*07e0*/  PLOP3.LUT P0, PT, P0, P4, PT, 0x80, 0x0 ;  /* 0x000000000000781c */ /* 0x000fe40000709070 */
[----:B------:R-:W-:Y:S02]  /*07f0*/  SEL R16, RZ, 0x1, !P1 ;  /* 0x00000001ff107807 */ /* 0x000fe40004800000 */
[----:B------:R-:W-:Y:S01]  /*0800*/  P2R R68, PR, RZ, 0x1 ;  /* 0x00000001ff447803 */ /* 0x000fe20000000000 */
[----:B------:R0:W3:Y:S01]  /*0810*/  @!UP1 SYNCS.EXCH.64 URZ, [UR8+0x68], UR4 ;  /* 0x00006804083f95b2 */ /* 0x0000e20008000100 */
[----:B------:R-:W-:Y:S01]  /*0820*/  NOP ;  /* 0x0000000000007918 */ /* 0x000fe20000000000 */
[----:B------:R-:W-:Y:S01]  /*0830*/  SEL R16, R16, 0x2, P5 ;  /* 0x0000000210107807 */ /* 0x000fe20002800000 */
[----:B------:R0:W4:Y:S01]  /*0840*/  @!UP2 SYNCS.EXCH.64 URZ, [UR9+0x40], UR6 ;  /* 0x00004006093fa5b2 */ /* 0x0001220008000100 */
[----:B------:R0:W0:Y:S01]  /*0850*/  @!UP3 SYNCS.EXCH.64 URZ, [UR9+0x48], UR6 ;  /* 0x00004806093fb5b2 */ /* 0x0000220008000100 */
[----:B------:R0:W0:Y:S01]  /*0860*/  @!UP4 SYNCS.EXCH.64 URZ, [UR9+0x50], UR6 ;  /* 0x00005006093fc5b2 */ /* 0x0000220008000100 */
[----:B------:R0:W0:Y:S01]  /*0870*/  @!UP5 SYNCS.EXCH.64 URZ, [UR9+0x58], UR6 ;  /* 0x00005806093fd5b2 */ /* 0x0000220008000100 */
[----:B------:R-:W-:Y:S01]  /*0880*/  NOP ;  /* 0x0000000000007918 */ /* 0x000fe20000000000 */
[----:B-1----:R-:W-:Y:S05]  /*0890*/  @!P3 BRA `(.L_x_3) ;  /* 0x000000000008b947 */ /* 0x002fea0003800000 */
[----:B0--34-:R-:W-:Y:S01]  /*08a0*/  UCGABAR_ARV ;  /* 0x00000000000079c7 */ /* 0x019fe20008000000 */
[----:B------:R-:W-:Y:S05]  /*08b0*/  BRA `(.L_x_4) ;  /* 0x0000000000047947 */ /* 0x000fea0003800000 */
.L_x_3:
[----:B0--34-:R-:W-:Y:S01]  /*08c0*/  NOP ;  /* 0x0000000000007918 */ /* 0x019fe20000000000 */
.L_x_4:
[----:B------:R-:W-:Y:S01]  /*08d0*/  ULDC.64 UR4, c[0x0][0x598] ;  /* 0x0001660000047ab9 */ /* 0x000fe20000000a00 */
[----:B------:R-:W-:Y:S01]  /*08e0*/  ULDC.64 UR36, c[0x0][0x208] ;  /* 0x0000820000247ab9 */ /* 0x000fe20000000a00 */
[----:B------:R-:W-:-:S04]  /*08f0*/  ISETP.NE.U32.AND P0, PT, RZ, UR4, PT ;  /* 0x00000004ff007c0c */ /* 0x000fc8000bf05070 */
[----:B------:R-:W-:-:S13]  /*0900*/  ISETP.NE.AND.EX P0, PT, RZ, UR5, PT, P0 ;  /* 0x00000005ff007c0c */ /* 0x000fda000bf05300 */
[----:B------:R-:W-:Y:S05]  /*0910*/  @!P0 BRA `(.L_x_5) ;  /* 0x00000000001c8947 */ /* 0x000fea0003800000 */
[----:B------:R-:W0:Y:S02]  /*0920*/  LDC.64 R8, c[0x0][0x598] ;  /* 0x00016600ff087b82 */ /* 0x000e240000000a00 */
[----:B0-----:R-:W3:Y:S02]  /*0930*/  LDG.E.64 R8, desc[UR36][R8.64] ;  /* 0x0000002408087981 */ /* 0x001ee4000c1e1b00 */
[----:B---3--:R-:W-:-:S04]  /*0940*/  ISETP.NE.U32.AND P0, PT, R8, RZ, PT ;  /* 0x000000ff0800720c */ /* 0x008fc80003f05070 */
[----:B------:R-:W-:-:S13]  /*0950*/  ISETP.NE.AND.EX P0, PT, R9, RZ, PT, P0 ;  /* 0x000000ff0900720c */ /* 0x000fda0003f05300 */
[----:B------:R-:W-:Y:S05]  /*0960*/  @!P0 BRA `(.L_x_5) ;  /* 0x0000000000088947 */ /* 0x000fea0003800000 */
[----:B------:R0:W5:Y:S01]  /*0970*/  LD.E R57, desc[UR36][R8.64] ;  /* 0x0000002408397980 */ /* 0x000162000c101900 */
[----:B------:R-:W-:Y:S05]  /*0980*/  BRA `(.L_x_6) ;  /* 0x0000000000247947 */ /* 0x000fea0003800000 */
.L_x_5:
[----:B------:R-:W-:Y:S02]  /*0990*/  ULDC.64 UR4, c[0x0][0x588] ;  /* 0x0001620000047ab9 */ /* 0x000fe40000000a00 */
[----:B------:R-:W-:-:S04]  /*09a0*/  ISETP.NE.U32.AND P0, PT, RZ, UR4, PT ;  /* 0x00000004ff007c0c */ /* 0x000fc8000bf05070 */
[----:B------:R-:W-:-:S13]  /*09b0*/  ISETP.NE.AND.EX P0, PT, RZ, UR5, PT, P0 ;  /* 0x00000005ff007c0c */ /* 0x000fda000bf05300 */
[----:B------:R-:W-:Y:S05]  /*09c0*/  @!P0 BRA `(.L_x_7) ;  /* 0x00000000000c8947 */ /* 0x000fea0003800000 */
[----:B------:R-:W0:Y:S02]  /*09d0*/  LDC.64 R8, c[0x0][0x588] ;  /* 0x00016200ff087b82 */ /* 0x000e240000000a00 */
[----:B0-----:R1:W5:Y:S01]  /*09e0*/  LDG.E R57, desc[UR36][R8.64] ;  /* 0x0000002408397981 */ /* 0x001362000c1e1900 */
[----:B------:R-:W-:Y:S05]  /*09f0*/  BRA `(.L_x_6) ;  /* 0x0000000000087947 */ /* 0x000fea0003800000 */
.L_x_7:
[----:B------:R-:W-:Y:S02]  /*0a00*/  ULDC UR4, c[0x0][0x580] ;  /* 0x0001600000047ab9 */ /* 0x000fe40000000800 */
[----:B------:R-:W-:-:S07]  /*0a10*/  IMAD.U32 R57, RZ, RZ, UR4 ;  /* 0x00000004ff397e24 */ /* 0x000fce000f8e00ff */
.L_x_6:
[----:B------:R-:W-:Y:S02]  /*0a20*/  ULDC.64 UR4, c[0x0][0x5a0] ;  /* 0x0001680000047ab9 */ /* 0x000fe40000000a00 */
[----:B------:R-:W-:-:S04]  /*0a30*/  ISETP.NE.U32.AND P0, PT, RZ, UR4, PT ;  /* 0x00000004ff007c0c */ /* 0x000fc8000bf05070 */
[----:B------:R-:W-:-:S13]  /*0a40*/  ISETP.NE.AND.EX P0, PT, RZ, UR5, PT, P0 ;  /* 0x00000005ff007c0c */ /* 0x000fda000bf05300 */
[----:B------:R-:W-:Y:S05]  /*0a50*/  @!P0 BRA `(.L_x_8) ;  /* 0x00000000001c8947 */ /* 0x000fea0003800000 */
[----:B01----:R-:W0:Y:S02]  /*0a60*/  LDC.64 R8, c[0x0][0x5a0] ;  /* 0x00016800ff087b82 */ /* 0x003e240000000a00 */
[----:B0-----:R-:W3:Y:S02]  /*0a70*/  LDG.E.64 R8, desc[UR36][R8.64] ;  /* 0x0000002408087981 */ /* 0x001ee4000c1e1b00 */
[----:B---3--:R-:W-:-:S04]  /*0a80*/  ISETP.NE.U32.AND P0, PT, R8, RZ, PT ;  /* 0x000000ff0800720c */ /* 0x008fc80003f05070 */
[----:B------:R-:W-:-:S13]  /*0a90*/  ISETP.NE.AND.EX P0, PT, R9, RZ, PT, P0 ;  /* 0x000000ff0900720c */ /* 0x000fda0003f05300 */
[----:B------:R-:W-:Y:S05]  /*0aa0*/  @!P0 BRA `(.L_x_8) ;  /* 0x0000000000088947 */ /* 0x000fea0003800000 */
[----:B------:R0:W5:Y:S01]  /*0ab0*/  LD.E R58, desc[UR36][R8.64] ;  /* 0x00000024083a7980 */ /* 0x000162000c101900 */
[----:B------:R-:W-:Y:S05]  /*0ac0*/  BRA `(.L_x_9) ;  /* 0x0000000000247947 */ /* 0x000fea0003800000 */
.L_x_8:
[----:B------:R-:W-:Y:S02]  /*0ad0*/  ULDC.64 UR4, c[0x0][0x590] ;  /* 0x0001640000047ab9 */ /* 0x000fe40000000a00 */
[----:B------:R-:W-:-:S04]  /*0ae0*/  ISETP.NE.U32.AND P0, PT, RZ, UR4, PT ;  /* 0x00000004ff007c0c */ /* 0x000fc8000bf05070 */
[----:B------:R-:W-:-:S13]  /*0af0*/  ISETP.NE.AND.EX P0, PT, RZ, UR5, PT, P0 ;  /* 0x00000005ff007c0c */ /* 0x000fda000bf05300 */
[----:B------:R-:W-:Y:S05]  /*0b00*/  @!P0 BRA `(.L_x_10) ;  /* 0x00000000000c8947 */ /* 0x000fea0003800000 */
[----:B------:R-:W3:Y:S02]  /*0b10*/  LDC.64 R58, c[0x0][0x590] ;  /* 0x00016400ff3a7b82 */ /* 0x000ee40000000a00 */
[----:B---3--:R3:W5:Y:S01]  /*0b20*/  LDG.E R58, desc[UR36][R58.64] ;  /* 0x000000243a3a7981 */ /* 0x008762000c1e1900 */
[----:B------:R-:W-:Y:S05]  /*0b30*/  BRA `(.L_x_9) ;  /* 0x0000000000087947 */ /* 0x000fea0003800000 */
.L_x_10:
[----:B------:R-:W-:Y:S02]  /*0b40*/  ULDC UR4, c[0x0][0x584] ;  /* 0x0001610000047ab9 */ /* 0x000fe40000000800 */
[----:B------:R-:W-:-:S07]  /*0b50*/  IMAD.U32 R58, RZ, RZ, UR4 ;  /* 0x00000004ff3a7e24 */ /* 0x000fce000f8e00ff */
.L_x_9:
[----:B------:R-:W4:Y:S01]  /*0b60*/  LDC R2, c[0x0][0x65c] ;  /* 0x00019700ff027b82 */ /* 0x000f220000000800 */
[----:B------:R-:W-:Y:S01]  /*0b70*/  ULDC UR6, c[0x0][0x28c] ;  /* 0x0000a30000067ab9 */ /* 0x000fe20000000800 */
[----:B------:R-:W-:Y:S01]  /*0b80*/  ISETP.NE.AND P0, PT, R10, 0x2, PT ;  /* 0x000000020a00780c */ /* 0x000fe20003f05270 */
[----:B------:R-:W-:Y:S01]  /*0b90*/  UIADD3 UR6, UR6, 0x3f, URZ ;  /* 0x0000003f06067890 */ /* 0x000fe2000fffe03f */
[----:B01----:R-:W-:Y:S01]  /*0ba0*/  IMAD.U32 R8, RZ, RZ, UR12 ;  /* 0x0000000cff087e24 */ /* 0x003fe2000f8e00ff */
[----:B------:R-:W-:Y:S01]  /*0bb0*/  UMOV UR38, URZ ;  /* 0x0000003f00267c82 */ /* 0x000fe20008000000 */
[----:B------:R-:W-:Y:S01]  /*0bc0*/  IMAD.MOV.U32 R9, RZ, RZ, RZ ;  /* 0x000000ffff097224 */ /* 0x000fe200078e00ff */
[----:B------:R-:W-:Y:S01]  /*0bd0*/  USHF.R.S32.HI UR7, URZ, 0x1f, UR6 ;  /* 0x0000001f3f077899 */ /* 0x000fe20008011406 */
[----:B------:R-:W-:Y:S01]  /*0be0*/  UMOV UR39, URZ ;  /* 0x0000003f00277c82 */ /* 0x000fe20008000000 */
[----:B------:R-:W-:Y:S02]  /*0bf0*/  ULDC.64 UR8, c[0x0][0x650] ;  /* 0x0001940000087ab9 */ /* 0x000fe40000000a00 */
[----:B------:R-:W-:-:S04]  /*0c00*/  ULEA.HI UR7, UR7, UR6, URZ, 0x6 ;  /* 0x0000000607077291 */ /* 0x000fc8000f8f303f */
[----:B------:R-:W-:Y:S01]  /*0c10*/  USHF.R.S32.HI UR40, URZ, 0x6, UR7 ;  /* 0x000000063f287899 */ /* 0x000fe20008011407 */
[----:B----4-:R-:W-:-:S13]  /*0c20*/  ISETP.NE.AND P1, PT, R2, 0x1, PT ;  /* 0x000000010200780c */ /* 0x010fda0003f25270 */
[----:B------:R-:W0:Y:S01]  /*0c30*/  @P1 LDC R19, c[0x0][0x10] ;  /* 0x00000400ff131b82 */ /* 0x000e220000000800 */
[----:B------:R-:W-:Y:S02]  /*0c40*/  @P1 IMAD.MOV.U32 R7, RZ, RZ, RZ ;  /* 0x000000ffff071224 */ /* 0x000fe400078e00ff */
[----:B------:R-:W-:-:S05]  /*0c50*/  @P1 IMAD.MOV.U32 R17, RZ, RZ, RZ ;  /* 0x000000ffff111224 */ /* 0x000fca00078e00ff */
[----:B------:R-:W1:Y:S01]  /*0c60*/  @!P1 LDC R11, c[0x0][0xc] ;  /* 0x00000300ff0b9b82 */ /* 0x000e620000000800 */
[----:B------:R-:W-:Y:S01]  /*0c70*/  ULDC UR4, c[0x0][0xc] ;  /* 0x0000030000047ab9 */ /* 0x000fe20000000800 */
[----:B------:R-:W-:Y:S02]  /*0c80*/  ULDC UR5, c[0x0][0x10] ;  /* 0x0000040000057ab9 */ /* 0x000fe40000000800 */
[----:B------:R-:W-:-:S04]  /*0c90*/  UIMAD.WIDE.U32 UR4, UR4, UR5, URZ ;  /* 0x00000005040472a5 */ /* 0x000fc8000f8e003f */
[----:B------:R-:W4:Y:S01]  /*0ca0*/  LDC R2, c[0x0][0x14] ;  /* 0x00000500ff027b82 */ /* 0x000f220000000800 */
[----:B0-----:R-:W-:-:S04]  /*0cb0*/  @P1 IMAD.WIDE.U32 R18, R19, UR12, R6 ;  /* 0x0000000c13121c25 */ /* 0x001fc8000f8e0006 */
[----:B------:R-:W-:Y:S02]  /*0cc0*/  @P1 IMAD.IADD R17, R19, 0x1, R17 ;  /* 0x0000000113111824 */ /* 0x000fe400078e0211 */
[----:B-1----:R-:W-:-:S04]  /*0cd0*/  @!P1 IMAD.WIDE.U32 R8, R6, R11, R8 ;  /* 0x0000000b06089225 */ /* 0x002fc800078e0008 */
[----:B------:R-:W-:Y:S02]  /*0ce0*/  @!P1 IMAD.MOV.U32 R18, RZ, RZ, R8 ;  /* 0x000000ffff129224 */ /* 0x000fe400078e0008 */
[----:B------:R-:W-:Y:S02]  /*0cf0*/  @!P1 IMAD.MOV.U32 R17, RZ, RZ, R9 ;  /* 0x000000ffff119224 */ /* 0x000fe400078e0009 */
[----:B----4-:R-:W-:-:S04]  /*0d00*/  IMAD.WIDE.U32 R12, R2, UR4, RZ ;  /* 0x00000004020c7c25 */ /* 0x010fc8000f8e00ff */
[----:B------:R-:W-:Y:S01]  /*0d10*/  IMAD R23, R2, UR5, RZ ;  /* 0x0000000502177c24 */ /* 0x000fe2000f8e02ff */
[----:B------:R0:W-:Y:S03]  /*0d20*/  STL.64 [R1], R12 ;  /* 0x0000000c01007387 */ /* 0x0001e60000100a00 */
[----:B------:R-:W-:Y:S01]  /*0d30*/  IMAD.IADD R23, R13, 0x1, R23 ;  /* 0x000000010d177824 */ /* 0x000fe200078e0217 */
[----:B------:R-:W-:Y:S06]  /*0d40*/  @P0 BRA `(.L_x_11) ;  /* 0x0000000000200947 */ /* 0x000fec0003800000 */
[----:B------:R-:W-:Y:S01]  /*0d50*/  UISETP.GE.U32.AND UP0, UPT, UR40, 0x3, UPT ;  /* 0x000000032800788c */ /* 0x000fe2000bf06070 */
[----:B------:R-:W-:Y:S01]  /*0d60*/  IADD3 R18, P0, R18, R12, RZ ;  /* 0x0000000c12127210 */ /* 0x000fe20007f1e0ff */
[----:B------:R-:W-:Y:S01]  /*0d70*/  UIMAD.WIDE.U32 UR4, UR40, -0x55555555, URZ ;  /* 0xaaaaaaab280478a5 */ /* 0x000fe2000f8e003f */
[----:B------:R-:W-:-:S03]  /*0d80*/  UMOV UR39, URZ ;  /* 0x0000003f00277c82 */ /* 0x000fc60008000000 */
[----:B------:R-:W-:Y:S01]  /*0d90*/  USHF.R.U32.HI UR4, URZ, 0x1, UR5 ;  /* 0x000000013f047899 */ /* 0x000fe20008011605 */
[----:B------:R-:W-:-:S03]  /*0da0*/  IMAD.X R17, R23, 0x1, R17, P0 ;  /* 0x0000000117117824 */ /* 0x000fc600000e0611 */
[----:B------:R-:W-:Y:S02]  /*0db0*/  UIMAD UR38, UR4, -0x3, UR40 ;  /* 0xfffffffd042678a4 */ /* 0x000fe4000f8e0228 */
[----:B------:R-:W-:-:S12]  /*0dc0*/  @UP0 ULOP3.LUT UR39, UR4, 0x1, URZ, 0xc0, !UPT ;  /* 0x0000000104270892 */ /* 0x000fd8000f8ec03f */
.L_x_11:
[----:B------:R-:W-:Y:S01]  /*0dd0*/  ISETP.GE.U32.AND P0, PT, R18, UR8, PT ;  /* 0x0000000812007c0c */ /* 0x000fe2000bf06070 */
[----:B------:R-:W-:Y:S01]  /*0de0*/  IMAD.MOV.U32 R19, RZ, RZ, -0x1 ;  /* 0xffffffffff137424 */ /* 0x000fe200078e00ff */
[----:B------:R-:W-:Y:S01]  /*0df0*/  PRMT R8, RZ, 0x7610, R8 ;  /* 0x00007610ff087816 */ /* 0x000fe20000000008 */
[----:B------:R-:W-:Y:S01]  /*0e00*/  IMAD.MOV.U32 R22, RZ, RZ, -0x1 ;  /* 0xffffffffff167424 */ /* 0x000fe200078e00ff */
[----:B------:R-:W-:Y:S01]  /*0e10*/  ISETP.GE.U32.AND.EX P0, PT, R17, UR9, PT, P0 ;  /* 0x0000000911007c0c */ /* 0x000fe2000bf06100 */
[----:B------:R-:W-:-:S12]  /*0e20*/  IMAD.MOV.U32 R2, RZ, RZ, -0x1 ;  /* 0xffffffffff027424 */ /* 0x000fd800078e00ff */
[----:B------:R-:W-:Y:S05]  /*0e30*/  @P0 BRA `(.L_x_12) ;  /* 0x00000004002c0947 */ /* 0x000fea0003800000 */
[----:B------:R-:W1:Y:S01]  /*0e40*/  LDC.64 R26, c[0x0][0x628] ;  /* 0x00018a00ff1a7b82 */ /* 0x000e620000000a00 */
[----:B------:R-:W-:Y:S02]  /*0e50*/  IMAD.MOV.U32 R8, RZ, RZ, R18 ;  /* 0x000000ffff087224 */ /* 0x000fe400078e0012 */
[----:B------:R-:W-:-:S05]  /*0e60*/  IMAD.MOV.U32 R9, RZ, RZ, R17 ;  /* 0x000000ffff097224 */ /* 0x000fca00078e0011 */
[----:B------:R-:W4:Y:S08]  /*0e70*/  LDC R2, c[0x0][0x630] ;  /* 0x00018c00ff027b82 */ /* 0x000f300000000800 */
[----:B------:R-:W0:Y:S01]  /*0e80*/  LDC.64 R28, c[0x0][0x620] ;  /* 0x00018800ff1c7b82 */ /* 0x000e220000000a00 */
[----:B-1----:R-:W-:-:S04]  /*0e90*/  ISETP.NE.U32.AND P0, PT, R26, RZ, PT ;  /* 0x000000ff1a00720c */ /* 0x002fc80003f05070 */
[----:B------:R-:W-:-:S13]  /*0ea0*/  ISETP.NE.AND.EX P0, PT, R27, RZ, PT, P0 ;  /* 0x000000ff1b00720c */ /* 0x000fda0003f05300 */
[----:B0---4-:R-:W-:Y:S05]  /*0eb0*/  @!P0 BRA `(.L_x_13) ;  /* 0x0000000000288947 */ /* 0x011fea0003800000 */
[----:B------:R-:W0:Y:S02]  /*0ec0*/  LDC R13, c[0x0][0x634] ;  /* 0x00018d00ff0d7b82 */ /* 0x000e240000000800 */
[----:B0-----:R-:W-:-:S05]  /*0ed0*/  IADD3 R13, P0, R18, R13, RZ ;  /* 0x0000000d120d7210 */ /* 0x001fca0007f1e0ff */
[----:B------:R-:W-:-:S04]  /*0ee0*/  IMAD.X R15, RZ, RZ, R17, P0 ;  /* 0x000000ffff0f7224 */ /* 0x000fc800000e0611 */
[----:B------:R-:W-:-:S04]  /*0ef0*/  IMAD.WIDE.U32 R8, R15, R26, RZ ;  /* 0x0000001a0f087225 */ /* 0x000fc800078e00ff */
[----:B------:R-:W-:-:S04]  /*0f00*/  IMAD.WIDE.U32 R10, P0, R13, R27, R8 ;  /* 0x0000001b0d0a7225 */ /* 0x000fc80007800008 */
[----:B------:R-:W-:-:S04]  /*0f10*/  IMAD.WIDE.U32 R8, R13, R26, RZ ;  /* 0x0000001a0d087225 */ /* 0x000fc800078e00ff */
[----:B------:R-:W-:Y:S01]  /*0f20*/  IMAD.X R13, RZ, RZ, RZ, P0 ;  /* 0x000000ffff0d7224 */ /* 0x000fe200000e06ff */
[----:B------:R-:W-:Y:S01]  /*0f30*/  IADD3 RZ, P0, R9, R10, RZ ;  /* 0x0000000a09ff7210 */ /* 0x000fe20007f1e0ff */
[----:B------:R-:W-:-:S04]  /*0f40*/  IMAD.MOV.U32 R12, RZ, RZ, R11 ;  /* 0x000000ffff0c7224 */ /* 0x000fc800078e000b */
[----:B------:R-:W-:-:S08]  /*0f50*/  IMAD.WIDE.U32.X R8, R15, R27, R12, P0 ;  /* 0x0000001b0f087225 */ /* 0x000fd000000e040c */
.L_x_13:
[----:B------:R-:W0:Y:S01]  /*0f60*/  LDC.64 R32, c[0x0][0x640] ;  /* 0x00019000ff207b82 */ /* 0x000e220000000a00 */
[-C--:B------:R-:W-:Y:S01]  /*0f70*/  SHF.R.U64 R30, R8, R2.reuse, R9 ;  /* 0x00000002081e7219 */ /* 0x080fe20000001209 */
[----:B------:R-:W-:Y:S01]  /*0f80*/  IMAD.MOV.U32 R19, RZ, RZ, R17 ;  /* 0x000000ffff137224 */ /* 0x000fe200078e0011 */
[----:B------:R-:W-:Y:S02]  /*0f90*/  SHF.R.U32.HI R2, RZ, R2, R9 ;  /* 0x00000002ff027219 */ /* 0x000fe40000011609 */
[----:B------:R-:W-:-:S03]  /*0fa0*/  IADD3 R11, P0, RZ, -R30, RZ ;  /* 0x8000001eff0b7210 */ /* 0x000fc60007f1e0ff */
[----:B------:R-:W1:Y:S02]  /*0fb0*/  LDC R10, c[0x0][0x618] ;  /* 0x00018600ff0a7b82 */ /* 0x000e640000000800 */
[----:B------:R-:W-:-:S04]  /*0fc0*/  IMAD.X R9, RZ, RZ, ~R2, P0 ;  /* 0x000000ffff097224 */ /* 0x000fc800000e0e02 */
[-C--:B------:R-:W-:Y:S02]  /*0fd0*/  IMAD R2, R9, R28.reuse, RZ ;  /* 0x0000001c09027224 */ /* 0x080fe400078e02ff */
[----:B------:R-:W4:Y:S01]  /*0fe0*/  LDC R13, c[0x0][0x608] ;  /* 0x00018200ff0d7b82 */ /* 0x000f220000000800 */
[----:B------:R-:W-:-:S04]  /*0ff0*/  IMAD.WIDE.U32 R8, R11, R28, R18 ;  /* 0x0000001c0b087225 */ /* 0x000fc800078e0012 */
[----:B------:R-:W-:Y:S02]  /*1000*/  IMAD R11, R11, R29, R2 ;  /* 0x0000001d0b0b7224 */ /* 0x000fe400078e0202 */
[----:B------:R-:W-:Y:S01]  /*1010*/  IMAD.MOV.U32 R2, RZ, RZ, -0x1 ;  /* 0xffffffffff027424 */ /* 0x000fe200078e00ff */
[----:B------:R-:W2:Y:S01]  /*1020*/  LDC R31, c[0x0][0x658] ;  /* 0x00019600ff1f7b82 */ /* 0x000ea20000000800 */
[----:B------:R-:W-:Y:S01]  /*1030*/  IMAD.IADD R9, R9, 0x1, R11 ;  /* 0x0000000109097824 */ /* 0x000fe200078e020b */
[----:B0-----:R-:W-:Y:S01]  /*1040*/  ISETP.NE.U32.AND P0, PT, R32, RZ, PT ;  /* 0x000000ff2000720c */ /* 0x001fe20003f05070 */
[----:B------:R-:W-:-:S03]  /*1050*/  IMAD.MOV.U32 R28, RZ, RZ, 0x1 ;  /* 0x00000001ff1c7424 */ /* 0x000fc600078e00ff */
[----:B------:R-:W-:Y:S02]  /*1060*/  ISETP.NE.AND.EX P0, PT, R33, RZ, PT, P0 ;  /* 0x000000ff2100720c */ /* 0x000fe40003f05300 */
[----:B------:R-:W0:Y:S01]  /*1070*/  LDC R27, c[0x0][0x600] ;  /* 0x00018000ff1b7b82 */ /* 0x000e220000000800 */
[-CC-:B-1----:R-:W-:Y:S02]  /*1080*/  SHF.R.U64 R25, R8, R10.reuse, R9.reuse ;  /* 0x0000000a08197219 */ /* 0x182fe40000001209 */
[----:B------:R-:W-:-:S05]  /*1090*/  SHF.R.U32.HI R8, RZ, R10, R9 ;  /* 0x0000000aff087219 */ /* 0x000fca0000011609 */
[----:B------:R-:W1:Y:S01]  /*10a0*/  LDC R22, c[0x0][0x648] ;  /* 0x00019200ff167b82 */ /* 0x000e620000000800 */
[-CC-:B----4-:R-:W-:Y:S02]  /*10b0*/  SHF.R.U64 R34, R25, R13.reuse, R8.reuse ;  /* 0x0000000d19227219 */ /* 0x190fe40000001208 */
[----:B------:R-:W-:-:S05]  /*10c0*/  SHF.R.U32.HI R8, RZ, R13, R8 ;  /* 0x0000000dff087219 */ /* 0x000fca0000011608 */
[----:B------:R-:W4:Y:S01]  /*10d0*/  LDC R26, c[0x0][0x638] ;  /* 0x00018e00ff1a7b82 */ /* 0x000f220000000800 */
[-CC-:B--2---:R-:W-:Y:S02]  /*10e0*/  SHF.R.U64 R36, R34, R31.reuse, R8.reuse ;  /* 0x0000001f22247219 */ /* 0x184fe40000001208 */
[-C--:B------:R-:W-:Y:S02]  /*10f0*/  SHF.L.U32 R2, R2, R31.reuse, RZ ;  /* 0x0000001f02027219 */ /* 0x080fe400000006ff */
[----:B------:R-:W-:Y:S01]  /*1100*/  SHF.R.U32.HI R9, RZ, R31, R8 ;  /* 0x0000001fff097219 */ /* 0x000fe20000011608 */
[----:B------:R-:W-:Y:S01]  /*1110*/  IMAD.MOV.U32 R8, RZ, RZ, R36 ;  /* 0x000000ffff087224 */ /* 0x000fe200078e0024 */
[----:B------:R-:W-:Y:S01]  /*1120*/  LOP3.LUT R15, RZ, R2, RZ, 0x33, !PT ;  /* 0x00000002ff0f7212 */ /* 0x000fe200078e33ff */
[----:B------:R-:W2:Y:S01]  /*1130*/  LDC R29, c[0x0][0x610] ;  /* 0x00018400ff1d7b82 */ /* 0x000ea20000000800 */
[----:B------:R-:W-:Y:S05]  /*1140*/  @!P0 BRA `(.L_x_14) ;  /* 0x0000000000288947 */ /* 0x000fea0003800000 */
[----:B------:R-:W3:Y:S02]  /*1150*/  LDC R13, c[0x0][0x64c] ;  /* 0x00019300ff0d7b82 */ /* 0x000ee40000000800 */
[----:B---3--:R-:W-:-:S05]  /*1160*/  IADD3 R13, P0, R36, R13, RZ ;  /* 0x0000000d240d7210 */ /* 0x008fca0007f1e0ff */
        /* <DEDUP_REMOVED lines=8> */
.L_x_14:
[----:B-1----:R-:W-:Y:S01]  /*11f0*/  SHF.R.U64 R7, R8, R22, R9 ;  /* 0x0000001608077219 */ /* 0x002fe20000001209 */
[----:B0-----:R-:W-:Y:S01]  /*1200*/  VIADD R8, R27, 0xffffffff ;  /* 0xffffffff1b087836 */ /* 0x001fe20000000000 */
[----:B------:R-:W-:Y:S01]  /*1210*/  SHF.L.U32 R2, R28, R31, RZ ;  /* 0x0000001f1c027219 */ /* 0x000fe200000006ff */
[----:B------:R-:W-:Y:S01]  /*1220*/  @P1 IMAD R20, R21, R24, R6 ;  /* 0x0000001815141224 */ /* 0x000fe200078e0206 */
[----:B------:R-:W-:Y:S01]  /*1230*/  LOP3.LUT R15, R34, R15, RZ, 0xc0, !PT ;  /* 0x0000000f220f7212 */ /* 0x000fe200078ec0ff */
[----:B------:R-:W-:Y:S01]  /*1240*/  IMAD.MOV R9, RZ, RZ, -R7 ;  /* 0x000000ffff097224 */ /* 0x000fe200078e0a07 */
[----:B------:R-:W-:Y:S01]  /*1250*/  LOP3.LUT R8, R25, R8, RZ, 0xc0, !PT ;  /* 0x0000000819087212 */ /* 0x000fe200078ec0ff */
[----:B------:R-:W-:Y:S02]  /*1260*/  IMAD.MOV.U32 R6, RZ, RZ, 0x1 ;  /* 0x00000001ff067424 */ /* 0x000fe400078e00ff */
[----:B------:R-:W-:Y:S02]  /*1270*/  IMAD R15, R2, R7, R15 ;  /* 0x00000007020f7224 */ /* 0x000fe400078e020f */
[----:B----4-:R-:W-:-:S02]  /*1280*/  IMAD R2, R9, R26, R36 ;  /* 0x0000001a09027224 */ /* 0x010fc400078e0224 */
[----:B--2---:R-:W-:Y:S02]  /*1290*/  IMAD R19, R15, R29, R20 ;  /* 0x0000001d0f137224 */ /* 0x004fe400078e0214 */
[--C-:B------:R-:W-:Y:S01]  /*12a0*/  IMAD R2, R2, R27, R8.reuse ;  /* 0x0000001b02027224 */ /* 0x100fe200078e0208 */
[----:B------:R-:W-:-:S04]  /*12b0*/  PRMT R8, R6, 0x7610, R8 ;  /* 0x0000761006087816 */ /* 0x000fc80000000008 */
[----:B------:R-:W-:Y:S02]  /*12c0*/  SEL R22, R2, R19, !P1 ;  /* 0x0000001302167207 */ /* 0x000fe40004800000 */
[----:B------:R-:W-:Y:S01]  /*12d0*/  SEL R19, R19, R2, !P1 ;  /* 0x0000000213137207 */ /* 0x000fe20004800000 */
[----:B------:R-:W-:-:S07]  /*12e0*/  IMAD.MOV.U32 R2, RZ, RZ, R30 ;  /* 0x000000ffff027224 */ /* 0x000fce00078e001e */
.L_x_12:
[----:B------:R-:W-:Y:S05]  /*12f0*/  @!P3 BRA `(.L_x_15) ;  /* 0x00000000000cb947 */ /* 0x000fea0003800000 */
[----:B------:R-:W-:Y:S01]  /*1300*/  UCGABAR_WAIT ;  /* 0x0000000000007dc7 */ /* 0x000fe20008000000 */
[----:B------:R-:W-:Y:S01]  /*1310*/  CCTL.IVALL ;  /* 0x00000000ff00798f */ /* 0x000fe20002000000 */
[----:B------:R-:W-:Y:S05]  /*1320*/  BRA `(.L_x_16) ;  /* 0x0000000000047947 */ /* 0x000fea0003800000 */
.L_x_15:
[----:B------:R-:W-:Y:S06]  /*1330*/  BAR.SYNC.DEFER_BLOCKING 0x0 ;  /* 0x0000000000007b1d */ /* 0x000fec0000010000 */
.L_x_16:
[----:B------:R-:W-:Y:S05]  /*1340*/  @!P2 BRA `(.L_x_17) ;  /* 0x000000300014a947 */ /* 0x000fea0003800000 */
[----:B------:R-:W-:-:S13]  /*1350*/  ISETP.GT.U32.AND P0, PT, R35, 0x1, PT ;  /* 0x000000012300780c */ /* 0x000fda0003f04070 */
[----:B------:R-:W-:Y:S05]  /*1360*/  @P0 EXIT ;  /* 0x000000000000094d */ /* 0x000fea0003800000 */
.L_x_18:
[----:B------:R-:W-:-:S08]  /*1370*/  NOP ;  /* 0x0000000000007918 */ /* 0x000fd00000000000 */
[----:B------:R-:W1:Y:S02]  /*1380*/  USETMAXREG.TRY_ALLOC.CTAPOOL UP0, 0xe8 ;  /* 0x000000e8000079c8 */ /* 0x000e640008000600 */
[----:B-1----:R-:W-:-:S13]  /*1390*/  PLOP3.LUT P0, PT, PT, PT, UP0, 0x80, 0x0 ;  /* 0x000000000000781c */ /* 0x002fda0003f0f008 */
[----:B------:R-:W-:Y:S05]  /*13a0*/  @!P0 BRA `(.L_x_18) ;  /* 0xfffffffc00f08947 */ /* 0x000fea000383ffff */
[----:B------:R-:W-:-:S13]  /*13b0*/  LOP3.LUT P0, RZ, R8, 0xff, RZ, 0xc0, !PT ;  /* 0x000000ff08ff7812 */ /* 0x000fda000780c0ff */
[----:B------:R-:W-:Y:S05]  /*13c0*/  @!P0 EXIT ;  /* 0x000000000000894d */ /* 0x000fea0003800000 */
[----:B------:R-:W1:Y:S01]  /*13d0*/  S2UR UR4, SR_CgaCtaId ;  /* 0x00000000000479c3 */ /* 0x000e620000008800 */
[----:B--2---:R-:W-:Y:S01]  /*13e0*/  VIADD R14, R14, 0xffffffff ;  /* 0xffffffff0e0e7836 */ /* 0x004fe20000000000 */
[CC--:B------:R-:W-:Y:S01]  /*13f0*/  LEA.HI R4, R0.reuse, R3.reuse, RZ, 0x2 ;  /* 0x0000000300047211 */ /* 0x0c0fe200078f10ff */
[----:B------:R-:W-:Y:S01]  /*1400*/  UMOV UR41, 0x400 ;  /* 0x0000040000297882 */ /* 0x000fe20000000000 */
[----:B------:R-:W-:Y:S01]  /*1410*/  LEA.HI R0, R0, R3, RZ, 0x5 ;  /* 0x0000000300007211 */ /* 0x000fe200078f28ff */
[----:B------:R-:W-:Y:S01]  /*1420*/  UISETP.LT.AND UP0, UPT, UR40, 0x1, UPT ;  /* 0x000000012800788c */ /* 0x000fe2000bf01270 */
[----:B------:R-:W-:Y:S01]  /*1430*/  R2UR UR42, R14 ;  /* 0x000000000e2a72ca */ /* 0x000fe200000e0000 */
[----:B------:R-:W-:Y:S01]  /*1440*/  ULDC UR6, c[0x0][0x284] ;  /* 0x0000a10000067ab9 */ /* 0x000fe20000000800 */
[--C-:B------:R-:W-:Y:S01]  /*1450*/  SHF.R.S32.HI R60, RZ, 0x2, R4.reuse ;  /* 0x00000002ff3c7819 */ /* 0x100fe20000011404 */
[----:B------:R-:W-:Y:S01]  /*1460*/  USEL UR43, UR40, 0x1, UP0 ;  /* 0x00000001282b7887 */ /* 0x000fe20008000000 */
[----:B------:R-:W-:Y:S01]  /*1470*/  SHF.R.S32.HI R5, RZ, 0x1f, R4 ;  /* 0x0000001fff057819 */ /* 0x000fe20000011404 */
[----:B------:R-:W-:Y:S01]  /*1480*/  USHF.L.U32 UR46, UR40, 0x1, URZ ;  /* 0x00000001282e7899 */ /* 0x000fe2000800063f */
[----:B------:R-:W-:Y:S01]  /*1490*/  LOP3.LUT R4, R4, 0xfffffffc, RZ, 0xc0, !PT ;  /* 0xfffffffc04047812 */ /* 0x000fe200078ec0ff */
[----:B------:R-:W-:Y:S01]  /*14a0*/  UIADD3 UR43, -UR43, UR40, URZ ;  /* 0x000000282b2b7290 */ /* 0x000fe2000fffe13f */
[----:B------:R-:W-:-:S02]  /*14b0*/  LEA.HI R5, R5, R60, RZ, 0x3 ;  /* 0x0000003c05057211 */ /* 0x000fc400078f18ff */
[----:B------:R-:W-:Y:S01]  /*14c0*/  ISETP.NE.AND P0, PT, R14, RZ, PT ;  /* 0x000000ff0e00720c */ /* 0x000fe20003f05270 */
[----:B---3--:R-:W-:Y:S01]  /*14d0*/  IMAD.IADD R59, R3, 0x1, -R4 ;  /* 0x00000001033b7824 */ /* 0x008fe200078e0a04 */
[----:B------:R-:W-:Y:S01]  /*14e0*/  LOP3.LUT R5, R5, 0xfffffff8, RZ, 0xc0, !PT ;  /* 0xfffffff805057812 */ /* 0x000fe200078ec0ff */
[----:B------:R-:W-:Y:S01]  /*14f0*/  USHF.L.U32 UR42, UR42, 0x3, URZ ;  /* 0x000000032a2a7899 */ /* 0x000fe2000800063f */
[----:B------:R-:W-:-:S03]  /*1500*/  SEL R69, RZ, 0x1, P0 ;  /* 0x00000001ff457807 */ /* 0x000fc60000000000 */
[----:B------:R-:W-:Y:S01]  /*1510*/  IMAD.IADD R60, R60, 0x1, -R5 ;  /* 0x000000013c3c7824 */ /* 0x000fe200078e0a05 */
[----:B-1----:R-:W-:Y:S01]  /*1520*/  ULEA UR41, UR4, UR41, 0x18 ;  /* 0x0000002904297291 */ /* 0x002fe2000f8ec03f */
[----:B------:R-:W-:Y:S01]  /*1530*/  SHF.R.S32.HI R5, RZ, 0x5, R0 ;  /* 0x00000005ff057819 */ /* 0x000fe20000011400 */
[----:B------:R-:W-:Y:S02]  /*1540*/  IMAD.U32 R63, RZ, RZ, UR42 ;  /* 0x0000002aff3f7e24 */ /* 0x000fe4000f8e00ff */
[----:B------:R-:W-:Y:S01]  /*1550*/  UIADD3 UR47, UR41, 0x40, URZ ;  /* 0x00000040292f7890 */ /* 0x000fe2000fffe03f */
[--C-:B------:R-:W-:Y:S01]  /*1560*/  SHF.R.S32.HI R61, RZ, 0x1f, R60.reuse ;  /* 0x0000001fff3d7819 */ /* 0x100fe2000001143c */
[----:B------:R-:W-:Y:S01]  /*1570*/  UIADD3 UR4, UR41, 0x3100, URZ ;  /* 0x0000310029047890 */ /* 0x000fe2000fffe03f */
[--C-:B------:R-:W-:Y:S01]  /*1580*/  IMAD R66, R5, -0x10, -R60.reuse ;  /* 0xfffffff005427824 */ /* 0x100fe200078e0a3c */
[----:B------:R-:W-:Y:S01]  /*1590*/  UIADD3 UR5, UR41, 0x100, URZ ;  /* 0x0000010029057890 */ /* 0x000fe2000fffe03f */
[----:B------:R-:W-:Y:S01]  /*15a0*/  LOP3.LUT R65, R63, 0x8, RZ, 0xc0, !PT ;  /* 0x000000083f417812 */ /* 0x000fe200078ec0ff */
[----:B------:R-:W-:Y:S01]  /*15b0*/  USHF.R.U32.HI UR4, URZ, 0x4, UR4 ;  /* 0x000000043f047899 */ /* 0x000fe20008011604 */
[----:B------:R-:W-:Y:S01]  /*15c0*/  IMAD.U32 R62, RZ, RZ, UR47 ;  /* 0x0000002fff3e7e24 */ /* 0x000fe2000f8e00ff */
[----:B------:R-:W-:Y:S01]  /*15d0*/  USHF.R.U32.HI UR5, URZ, 0x4, UR5 ;  /* 0x000000043f057899 */ /* 0x000fe20008011605 */
[----:B------:R-:W-:Y:S01]  /*15e0*/  IMAD.WIDE R60, R5, 0x10, R60 ;  /* 0x00000010053c7825 */ /* 0x000fe200078e023c */
[----:B------:R-:W-:Y:S01]  /*15f0*/  ULOP3.LUT UR4, UR4, 0x3fff, URZ, 0xc0, !UPT ;  /* 0x00003fff04047892 */ /* 0x000fe2000f8ec03f */
[----:B------:R-:W-:Y:S01]  /*1600*/  LOP3.LUT R63, R63, 0x8, RZ, 0xc, !PT ;  /* 0x000000083f3f7812 */ /* 0x000fe200078e0cff */
[----:B------:R-:W-:Y:S01]  /*1610*/  ULOP3.LUT UR5, UR5, 0x3fff, URZ, 0xc0, !UPT ;  /* 0x00003fff05057892 */ /* 0x000fe2000f8ec03f */
[----:B------:R-:W-:Y:S01]  /*1620*/  VIADD R64, R62, UR42 ;  /* 0x0000002a3e407c36 */ /* 0x000fe20008000000 */
[----:B------:R-:W-:Y:S01]  /*1630*/  LOP3.LUT R65, R65, 0x18, RZ, 0x3c, !PT ;  /* 0x0000001841417812 */ /* 0x000fe200078e3cff */
[----:B------:R-:W-:Y:S01]  /*1640*/  VIADD R66, R66, UR6 ;  /* 0x0000000642427c36 */ /* 0x000fe20008000000 */
[----:B------:R-:W-:-:S02]  /*1650*/  ULOP3.LUT UR44, UR4, 0x10000, URZ, 0xfc, !UPT ;  /* 0x00010000042c7892 */ /* 0x000fc4000f8efc3f */
[----:B------:R-:W-:-:S12]  /*1660*/  ULOP3.LUT UR45, UR5, 0x10000, URZ, 0xfc, !UPT ;  /* 0x00010000052d7892 */ /* 0x000fd8000f8efc3f */
.L_x_106:
[----:B------:R-:W-:Y:S01]  /*1670*/  SHF.L.U32 R3, R69, 0x1f, RZ ;  /* 0x0000001f45037819 */ /* 0x000fe200000006ff */
[----:B------:R-:W-:Y:S02]  /*1680*/  ULDC UR4, c[0x0][0x28c] ;  /* 0x0000a30000047ab9 */ /* 0x000fe40000000800 */
[----:B------:R-:W-:Y:S01]  /*1690*/  ISETP.LT.AND P1, PT, RZ, UR4, PT ;  /* 0x00000004ff007c0c */ /* 0x000fe2000bf21270 */
[----:B------:R-:W1:Y:S02]  /*16a0*/  SYNCS.PHASECHK.TRANS64.TRYWAIT P0, [R62+UR42], R3 ;  /* 0x000000033e0075a7 */ /* 0x000e64000800016a */
[----:B-1-34-:R-:W-:Y:S10]  /*16b0*/  @!P0 BRA `(.L_x_19) ;  /* 0x0000003c002c8947 */ /* 0x01aff40003800000 */
.L_x_127:
[----:B------:R-:W-:Y:S05]  /*16c0*/  @P1 BRA `(.L_x_20) ;  /* 0x0000000000401947 */ /* 0x000fea0003800000 */
[----:B------:R-:W-:Y:S01]  /*16d0*/  MOV R0, 0x0 ;  /* 0x0000000000007802 */ /* 0x000fe20000000f00 */
[----:B------:R-:W-:Y:S01]  /*16e0*/  ULDC.64 UR4, c[0x4][0x68] ;  /* 0x01001a0000047ab9 */ /* 0x000fe20000000a00 */
[----:B------:R-:W-:Y:S01]  /*16f0*/  ULDC.64 UR6, c[0x4][0x8] ;  /* 0x0100020000067ab9 */ /* 0x000fe20000000a00 */
[----:B------:R-:W-:Y:S01]  /*1700*/  IMAD.U32 R4, RZ, RZ, UR4 ;  /* 0x00000004ff047e24 */ /* 0x000fe2000f8e00ff */
[----:B------:R2:W3:Y:S01]  /*1710*/  LDC.64 R14, c[0x4][R0] ;  /* 0x01000000000e7b82 */ /* 0x0004e20000000a00 */
[----:B------:R-:W-:Y:S01]  /*1720*/  IMAD.U32 R5, RZ, RZ, UR5 ;  /* 0x00000005ff057e24 */ /* 0x000fe2000f8e00ff */
[----:B------:R-:W-:Y:S01]  /*1730*/  ULDC.64 UR4, c[0x4][0x70] ;  /* 0x01001c0000047ab9 */ /* 0x000fe20000000a00 */
[----:B------:R-:W-:Y:S02]  /*1740*/  IMAD.U32 R10, RZ, RZ, UR6 ;  /* 0x00000006ff0a7e24 */ /* 0x000fe4000f8e00ff */
[----:B------:R-:W-:Y:S02]  /*1750*/  IMAD.U32 R6, RZ, RZ, UR4 ;  /* 0x00000004ff067e24 */ /* 0x000fe4000f8e00ff */
[----:B------:R-:W-:-:S02]  /*1760*/  IMAD.U32 R7, RZ, RZ, UR5 ;  /* 0x00000005ff077e24 */ /* 0x000fc4000f8e00ff */
[----:B------:R-:W-:Y:S02]  /*1770*/  IMAD.U32 R11, RZ, RZ, UR7 ;  /* 0x00000007ff0b7e24 */ /* 0x000fe4000f8e00ff */
[----:B------:R-:W-:Y:S02]  /*1780*/  IMAD.MOV.U32 R8, RZ, RZ, 0x1e1 ;  /* 0x000001e1ff087424 */ /* 0x000fe400078e00ff */
[----:B0-----:R-:W-:Y:S02]  /*1790*/  IMAD.MOV.U32 R12, RZ, RZ, 0x1 ;  /* 0x00000001ff0c7424 */ /* 0x001fe400078e00ff */
[----:B--2---:R-:W-:-:S07]  /*17a0*/  IMAD.MOV.U32 R13, RZ, RZ, RZ ;  /* 0x000000ffff0d7224 */ /* 0x004fce00078e00ff */
[----:B------:R-:W-:-:S07]  /*17b0*/  LEPC R20, `(.L_x_20) ;  /* 0x000000001014794e */ /* 0x000fce0000000000 */
[----:B-1-3-5:R-:W-:Y:S05]  /*17c0*/  CALL.ABS.NOINC R14 ;  /* 0x000000000e007343 */ /* 0x02afea0003c00000 */
.L_x_20:
[----:B------:R-:W-:-:S04]  /*17d0*/  LOP3.LUT R0, R16, 0x1, RZ, 0xfc, !PT ;  /* 0x0000000110007812 */ /* 0x000fc800078efcff */
[----:B------:R-:W-:-:S13]  /*17e0*/  ISETP.NE.AND P0, PT, R0, 0x3, PT ;  /* 0x000000030000780c */ /* 0x000fda0003f05270 */
[----:B------:R-:W-:Y:S05]  /*17f0*/  @!P0 BRA `(.L_x_21) ;  /* 0x0000000000048947 */ /* 0x000fea0003800000 */
[----:B------:R-:W-:Y:S01]  /*1800*/  BPT.TRAP 0x1 ;  /* 0x000000040000795c */ /* 0x000fe20000300000 */
.L_x_21:
[----:B-1----:R-:W-:Y:S02]  /*1810*/  IMAD.U32 R3, RZ, RZ, UR38 ;  /* 0x00000026ff037e24 */ /* 0x002fe4000f8e00ff */
[----:B------:R-:W-:-:S03]  /*1820*/  IMAD.U32 R0, RZ, RZ, UR39 ;  /* 0x00000027ff007e24 */ /* 0x000fc6000f8e00ff */
[----:B------:R-:W-:Y:S02]  /*1830*/  LEA R3, R3, UR41, 0x3 ;  /* 0x0000002903037c11 */ /* 0x000fe4000f8e18ff */
[----:B------:R-:W-:-:S04]  /*1840*/  SHF.L.U32 R0, R0, 0x1f, RZ ;  /* 0x0000001f00007819 */ /* 0x000fc800000006ff */
[----:B------:R1:W2:Y:S01]  /*1850*/  SYNCS.PHASECHK.TRANS64.TRYWAIT P1, [R3+URZ], R0 ;  /* 0x00000000030075a7 */ /* 0x0002a2000802017f */
[----:B------:R-:W-:Y:S05]  /*1860*/  @!P0 BRA `(.L_x_22) ;  /* 0x0000000000048947 */ /* 0x000fea0003800000 */
[----:B------:R-:W-:Y:S01]  /*1870*/  BPT.TRAP 0x1 ;  /* 0x000000040000795c */ /* 0x000fe20000300000 */
.L_x_22:
[----:B--2---:R-:W-:Y:S05]  /*1880*/  @P1 BRA `(.L_x_23) ;  /* 0x0000000000081947 */ /* 0x004fea0003800000 */
[----:B------:R-:W2:Y:S02]  /*1890*/  SYNCS.PHASECHK.TRANS64.TRYWAIT P1, [R3+URZ], R0 ;  /* 0x00000000030075a7 */ /* 0x000ea4000802017f */
[----:B--2---:R-:W-:Y:S05]  /*18a0*/  @!P1 BRA `(.L_x_24) ;  /* 0x0000003800c49947 */ /* 0x004fea0003800000 */
.L_x_23:
[----:B------:R-:W-:Y:S05]  /*18b0*/  WARPSYNC.ALL ;  /* 0x0000000000007948 */ /* 0x000fea0003800000 */
[----:B------:R-:W-:Y:S01]  /*18c0*/  ULEA UR4, UR38, UR45, 0x8 ;  /* 0x0000002d26047291 */ /* 0x000fe2000f8e403f */
[----:B------:R-:W-:Y:S01]  /*18d0*/  WARPGROUP.ARRIVE ;  /* 0x00000000000079c5 */ /* 0x000fe20000000000 */
[----:B------:R-:W-:Y:S01]  /*18e0*/  ULEA UR6, UR38, UR44, 0x8 ;  /* 0x0000002c26067291 */ /* 0x000fe2000f8e403f */
[----:B-12---:R-:W-:Y:S01]  /*18f0*/  IMAD.U32 R0, RZ, RZ, UR43 ;  /* 0x0000002bff007e24 */ /* 0x006fe2000f8e00ff */
[----:B------:R-:W-:Y:S01]  /*1900*/  UMOV UR5, 0x80000020 ;  /* 0x8000002000057882 */ /* 0x000fe20000000000 */
[----:B------:R-:W-:-:S03]  /*1910*/  UMOV UR7, 0x80000020 ;  /* 0x8000002000077882 */ /* 0x000fc60000000000 */
[----:B------:R-:W-:-:S03]  /*1920*/  ISETP.GE.AND P1, PT, R0, 0x1, PT ;  /* 0x000000010000780c */ /* 0x000fc60003f26270 */
[----:B------:R-:W-:Y:S01]  /*1930*/  IGMMA.64x64x32.S8.S8 R24, gdesc[UR4], RZ, !UPT, gsb0 ;  /* 0x01e00000041879f1 */ /* 0x000fe2000c0410ff */
[----:B------:R-:W-:Y:S02]  /*1940*/  UIADD3 UR4, UR4, 0x2, URZ ;  /* 0x0000000204047890 */ /* 0x000fe4000fffe03f */
[----:B------:R-:W-:Y:S01]  /*1950*/  UIADD3 UR6, UR6, 0x2, URZ ;  /* 0x0000000206067890 */ /* 0x000fe2000fffe03f */
[----:B------:R-:W-:Y:S01]  /*1960*/  UMOV UR5, 0x80000020 ;  /* 0x8000002000057882 */ /* 0x000fe20000000000 */
[----:B------:R-:W-:Y:S01]  /*1970*/  UMOV UR7, 0x80000020 ;  /* 0x8000002000077882 */ /* 0x000fe20000000000 */
[----:B------:R-:W-:Y:S02]  /*1980*/  WARPGROUP.DEPBAR.LE gsb0, 0x0 ;  /* 0x00008000000079c5 */ /* 0x000fe40000010000 */
[----:B------:R-:W-:-:S06]  /*1990*/  WARPGROUP.ARRIVE ;  /* 0x00000000000079c5 */ /* 0x000fcc0000000000 */
[----:B------:R-:W-:Y:S03]  /*19a0*/  IGMMA.64x64x32.S8.S8 R24, gdesc[UR4], R24, gsb0 ;  /* 0x01e00000041879f1 */ /* 0x000fe60008041018 */
[----:B------:R-:W-:Y:S02]  /*19b0*/  WARPGROUP.DEPBAR.LE gsb0, 0x0 ;  /* 0x00008000000079c5 */ /* 0x000fe40000010000 */
[----:B------:R-:W-:Y:S05]  /*19c0*/  @!P1 BRA `(.L_x_25) ;  /* 0x0000000000d49947 */ /* 0x000fea0003800000 */
[----:B------:R-:W-:Y:S01]  /*19d0*/  UIADD3 UR4, UR38, 0x1, URZ ;  /* 0x0000000126047890 */ /* 0x000fe2000fffe03f */
[----:B------:R-:W-:Y:S02]  /*19e0*/  IMAD.U32 R0, RZ, RZ, UR43 ;  /* 0x0000002bff007e24 */ /* 0x000fe4000f8e00ff */
[----:B------:R-:W-:Y:S01]  /*19f0*/  IMAD.U32 R3, RZ, RZ, UR38 ;  /* 0x00000026ff037e24 */ /* 0x000fe2000f8e00ff */
[----:B------:R-:W-:-:S04]  /*1a00*/  UISETP.NE.AND UP0, UPT, UR4, 0x3, UPT ;  /* 0x000000030400788c */ /* 0x000fc8000bf05270 */
[----:B------:R-:W-:Y:S02]  /*1a10*/  USEL UR5, URZ, 0x1, UP0 ;  /* 0x000000013f057887 */ /* 0x000fe40008000000 */
[----:B------:R-:W-:Y:S02]  /*1a20*/  USEL UR8, UR4, URZ, UP0 ;  /* 0x0000003f04087287 */ /* 0x000fe40008000000 */
[----:B------:R-:W-:-:S06]  /*1a30*/  ULOP3.LUT UR5, UR39, UR5, URZ, 0x3c, !UPT ;  /* 0x0000000527057292 */ /* 0x000fcc000f8e3c3f */
[----:B------:R-:W-:-:S07]  /*1a40*/  IMAD.U32 R6, RZ, RZ, UR5 ;  /* 0x00000005ff067e24 */ /* 0x000fce000f8e00ff */
.L_x_32:
[----:B------:R-:W-:Y:S05]  /*1a50*/  @!P0 BRA `(.L_x_26) ;  /* 0x0000000000048947 */ /* 0x000fea0003800000 */
[----:B------:R-:W-:Y:S01]  /*1a60*/  BPT.TRAP 0x1 ;  /* 0x000000040000795c */ /* 0x000fe20000300000 */
.L_x_26:
[----:B------:R-:W-:Y:S01]  /*1a70*/  ULEA UR4, UR8, UR41, 0x3 ;  /* 0x0000002908047291 */ /* 0x000fe2000f8e183f */
[----:B------:R-:W-:-:S08]  /*1a80*/  SHF.L.U32 R4, R6, 0x1f, RZ ;  /* 0x0000001f06047819 */ /* 0x000fd000000006ff */
[----:B------:R1:W2:Y:S01]  /*1a90*/  SYNCS.PHASECHK.TRANS64.TRYWAIT P1, [UR4], R4 ;  /* 0x00000004ff0075a7 */ /* 0x0002a20008020144 */
[----:B------:R-:W-:Y:S05]  /*1aa0*/  @!P0 BRA `(.L_x_27) ;  /* 0x0000000000048947 */ /* 0x000fea0003800000 */
[----:B------:R-:W-:Y:S01]  /*1ab0*/  BPT.TRAP 0x1 ;  /* 0x000000040000795c */ /* 0x000fe20000300000 */
.L_x_27:
[----:B--2---:R-:W-:Y:S05]  /*1ac0*/  @P1 BRA `(.L_x_28) ;  /* 0x0000000000081947 */ /* 0x004fea0003800000 */
[----:B------:R-:W2:Y:S02]  /*1ad0*/  SYNCS.PHASECHK.TRANS64.TRYWAIT P1, [UR4], R4 ;  /* 0x00000004ff0075a7 */ /* 0x000ea40008020144 */
[----:B--2---:R-:W-:Y:S05]  /*1ae0*/  @!P1 BRA `(.L_x_29) ;  /* 0x0000003800489947 */ /* 0x004fea0003800000 */
.L_x_28:
[----:B------:R-:W-:Y:S01]  /*1af0*/  ULEA UR4, UR8, UR45, 0x8 ;  /* 0x0000002d08047291 */ /* 0x000fe2000f8e403f */
[----:B------:R-:W-:Y:S01]  /*1b00*/  WARPGROUP.ARRIVE ;  /* 0x00000000000079c5 */ /* 0x000fe20000000000 */
[----:B------:R-:W-:Y:S01]  /*1b10*/  ULEA UR6, UR8, UR44, 0x8 ;  /* 0x0000002c08067291 */ /* 0x000fe2000f8e403f */
[----:B------:R-:W-:Y:S01]  /*1b20*/  UMOV UR5, 0x80000020 ;  /* 0x8000002000057882 */ /* 0x000fe20000000000 */
[----:B------:R-:W-:-:S07]  /*1b30*/  UMOV UR7, 0x80000020 ;  /* 0x8000002000077882 */ /* 0x000fce0000000000 */
[----:B------:R-:W-:Y:S01]  /*1b40*/  IGMMA.64x64x32.S8.S8 R24, gdesc[UR4], R24, gsb0 ;  /* 0x01e00000041879f1 */ /* 0x000fe20008041018 */
        /* <DEDUP_REMOVED lines=9> */
[----:B------:R-:W-:Y:S01]  /*1be0*/  BPT.TRAP 0x1 ;  /* 0x000000040000795c */ /* 0x000fe20000300000 */
.L_x_30:
[----:B------:R-:W-:-:S13]  /*1bf0*/  ISETP.NE.AND P1, PT, R68, RZ, PT ;  /* 0x000000ff4400720c */ /* 0x000fda0003f25270 */
[----:B-12---:R-:W-:-:S05]  /*1c00*/  @P1 LEA R4, R3, UR41, 0x3 ;  /* 0x0000002903041c11 */ /* 0x006fca000f8e18ff */
[----:B------:R-:W-:-:S05]  /*1c10*/  @P1 VIADD R5, R4, 0x18 ;  /* 0x0000001804051836 */ /* 0x000fca0000000000 */
[----:B------:R-:W-:-:S04]  /*1c20*/  @P1 PRMT R5, R56, 0x654, R5 ;  /* 0x0000065438051816 */ /* 0x000fc80000000005 */
[----:B------:R1:W-:Y:S01]  /*1c30*/  @P1 SYNCS.ARRIVE.TRANS64.RED.A1T0 RZ, [R5+URZ], RZ ;  /* 0x000000ff05ff19a7 */ /* 0x0003e2000810043f */
[----:B------:R-:W-:-:S13]  /*1c40*/  ISETP.GT.U32.AND P1, PT, R16, 0x1, PT ;  /* 0x000000011000780c */ /* 0x000fda0003f24070 */
[----:B-1----:R-:W-:Y:S05]  /*1c50*/  @P1 BRA `(.L_x_31) ;  /* 0x0000000000041947 */ /* 0x002fea0003800000 */
[----:B------:R-:W-:Y:S01]  /*1c60*/  BPT.TRAP 0x1 ;  /* 0x000000040000795c */ /* 0x000fe20000300000 */
.L_x_31:
[----:B------:R-:W-:Y:S01]  /*1c70*/  UIADD3 UR8, UR8, 0x1, URZ ;  /* 0x0000000108087890 */ /* 0x000fe2000fffe03f */
[C---:B------:R-:W-:Y:S01]  /*1c80*/  ISETP.GT.AND P2, PT, R0.reuse, 0x1, PT ;  /* 0x000000010000780c */ /* 0x040fe20003f44270 */
[----:B------:R-:W-:Y:S02]  /*1c90*/  VIADD R3, R3, 0x1 ;  /* 0x0000000103037836 */ /* 0x000fe40000000000 */
[----:B------:R-:W-:Y:S01]  /*1ca0*/  UISETP.NE.AND UP0, UPT, UR8, 0x3, UPT ;  /* 0x000000030800788c */ /* 0x000fe2000bf05270 */
[----:B------:R-:W-:Y:S02]  /*1cb0*/  VIADD R0, R0, 0xffffffff ;  /* 0xffffffff00007836 */ /* 0x000fe40000000000 */
[C---:B------:R-:W-:Y:S01]  /*1cc0*/  ISETP.NE.AND P1, PT, R3.reuse, 0x3, PT ;  /* 0x000000030300780c */ /* 0x040fe20003f25270 */
[----:B------:R-:W-:Y:S02]  /*1cd0*/  USEL UR4, URZ, 0x1, UP0 ;  /* 0x000000013f047887 */ /* 0x000fe40008000000 */
[----:B------:R-:W-:Y:S01]  /*1ce0*/  USEL UR8, UR8, URZ, UP0 ;  /* 0x0000003f08087287 */ /* 0x000fe20008000000 */
[----:B------:R-:W-:-:S03]  /*1cf0*/  SEL R3, R3, RZ, P1 ;  /* 0x000000ff03037207 */ /* 0x000fc60000800000 */
[----:B------:R-:W-:Y:S01]  /*1d00*/  LOP3.LUT R6, R6, UR4, RZ, 0x3c, !PT ;  /* 0x0000000406067c12 */ /* 0x000fe2000f8e3cff */
[----:B------:R-:W-:Y:S07]  /*1d10*/  @P2 BRA `(.L_x_32) ;  /* 0xfffffffc004c2947 */ /* 0x000fee000383ffff */
.L_x_25:
[----:B------:R-:W1:Y:S01]  /*1d20*/  LDC R0, c[0x0][0x28c] ;  /* 0x0000a300ff007b82 */ /* 0x000e620000000800 */
[----:B------:R2:W-:Y:S01]  /*1d30*/  SYNCS.ARRIVE.TRANS64.A1T0 RZ, [R63+UR47], RZ ;  /* 0x000000ff3fff79a7 */ /* 0x0005e2000810002f */
[----:B-1----:R-:W-:-:S13]  /*1d40*/  ISETP.GE.AND P1, PT, R0, 0x1, PT ;  /* 0x000000010000780c */ /* 0x002fda0003f26270 */
[----:B--2---:R-:W-:Y:S05]  /*1d50*/  @!P1 BRA `(.L_x_33) ;  /* 0x0000000000449947 */ /* 0x004fea0003800000 */
[----:B------:R-:W-:Y:S05]  /*1d60*/  @!P0 BRA `(.L_x_34) ;  /* 0x0000000000048947 */ /* 0x000fea0003800000 */
[----:B------:R-:W-:Y:S01]  /*1d70*/  BPT.TRAP 0x1 ;  /* 0x000000040000795c */ /* 0x000fe20000300000 */
.L_x_34:
[----:B------:R-:W-:-:S13]  /*1d80*/  ISETP.NE.AND P0, PT, R68, RZ, PT ;  /* 0x000000ff4400720c */ /* 0x000fda0003f05270 */
[----:B------:R-:W-:-:S05]  /*1d90*/  VOTEU.ANY UP0, P0 ;  /* 0x00000000003f7886 */ /* 0x000fca0000000100 */
[----:B------:R-:W-:-:S06]  /*1da0*/  @UP0 UIADD3 UR4, UR43, UR38, URZ ;  /* 0x000000262b040290 */ /* 0x000fcc000fffe03f */
[----:B------:R-:W-:Y:S02]  /*1db0*/  IMAD.U32 R4, RZ, RZ, UR4 ;  /* 0x00000004ff047e24 */ /* 0x000fe4000f8e00ff */
[----:B------:R-:W-:Y:S02]  /*1dc0*/  IMAD.U32 R3, RZ, RZ, UR4 ;  /* 0x00000004ff037e24 */ /* 0x000fe4000f8e00ff */
[----:B------:R-:W-:-:S05]  /*1dd0*/  @P0 IMAD.WIDE.U32 R4, R4, -0x55555555, RZ ;  /* 0xaaaaaaab04040825 */ /* 0x000fca00078e00ff */
[----:B------:R-:W-:-:S05]  /*1de0*/  @P0 SHF.R.U32.HI R0, RZ, 0x1, R5 ;  /* 0x00000001ff000819 */ /* 0x000fca0000011605 */
[----:B------:R-:W-:-:S05]  /*1df0*/  @P0 IMAD R0, R0, -0x3, R3 ;  /* 0xfffffffd00000824 */ /* 0x000fca00078e0203 */
[----:B------:R-:W-:-:S05]  /*1e00*/  @P0 LEA R0, R0, UR41, 0x3 ;  /* 0x0000002900000c11 */ /* 0x000fca000f8e18ff */
[----:B------:R-:W-:-:S05]  /*1e10*/  @P0 VIADD R3, R0, 0x18 ;  /* 0x0000001800030836 */ /* 0x000fca0000000000 */
[----:B------:R-:W-:-:S04]  /*1e20*/  @P0 PRMT R3, R56, 0x654, R3 ;  /* 0x0000065438030816 */ /* 0x000fc80000000003 */
[----:B------:R1:W-:Y:S01]  /*1e30*/  @P0 SYNCS.ARRIVE.TRANS64.RED.A1T0 RZ, [R3+URZ], RZ ;  /* 0x000000ff03ff09a7 */ /* 0x0003e2000810043f */
[----:B------:R-:W-:-:S13]  /*1e40*/  ISETP.GT.U32.AND P0, PT, R16, 0x1, PT ;  /* 0x000000011000780c */ /* 0x000fda0003f04070 */
[----:B-1----:R-:W-:Y:S05]  /*1e50*/  @P0 BRA `(.L_x_33) ;  /* 0x0000000000040947 */ /* 0x002fea0003800000 */
[----:B------:R-:W-:Y:S01]  /*1e60*/  BPT.TRAP 0x1 ;  /* 0x000000040000795c */ /* 0x000fe20000300000 */
.L_x_33:
[----:B------:R-:W-:Y:S01]  /*1e70*/  SHF.L.U32 R3, R69, 0x1f, RZ ;  /* 0x0000001f45037819 */ /* 0x000fe200000006ff */
[----:B------:R-:W-:Y:S01]  /*1e80*/  UIADD3 UR38, UR46, UR38, URZ ;  /* 0x000000262e267290 */ /* 0x000fe2000fffe03f */
[----:B------:R-:W1:Y:S01]  /*1e90*/  LDC R14, c[0x0][0x288] ;  /* 0x0000a200ff0e7b82 */ /* 0x000e620000000800 */
[----:B------:R-:W-:Y:S01]  /*1ea0*/  UISETP.GE.U32.AND UP1, UPT, UR46, 0x3, UPT ;  /* 0x000000032e00788c */ /* 0x000fe2000bf26070 */
[----:B------:R-:W-:Y:S01]  /*1eb0*/  IMAD.SHL.U32 R8, R59, 0x2, RZ ;  /* 0x000000023b087824 */ /* 0x000fe200078e00ff */
[----:B------:R-:W-:Y:S02]  /*1ec0*/  UISETP.GT.U32.AND UP0, UPT, UR38, 0x2, UPT ;  /* 0x000000022600788c */ /* 0x000fe4000bf04070 */
[----:B------:R-:W-:Y:S02]  /*1ed0*/  UIMAD.WIDE.U32 UR4, UR38, -0x55555555, URZ ;  /* 0xaaaaaaab260478a5 */ /* 0x000fe4000f8e003f */
[----:B------:R-:W-:Y:S01]  /*1ee0*/  UISETP.LT.U32.AND UP0, UPT, UR46, 0x3, UP0 ;  /* 0x000000032e00788c */ /* 0x000fe20008701070 */
[----:B------:R-:W2:Y:S01]  /*1ef0*/  SYNCS.PHASECHK.TRANS64.TRYWAIT P0, [R62+UR42+0x10], R3 ;  /* 0x000010033e0075a7 */ /* 0x000ea2000800016a */
[----:B------:R-:W-:Y:S01]  /*1f00*/  USHF.R.U32.HI UR4, URZ, 0x1, UR5 ;  /* 0x000000013f047899 */ /* 0x000fe20008011605 */
[----:B------:R-:W-:Y:S01]  /*1f10*/  SHF.R.S32.HI R9, RZ, 0x1f, R8 ;  /* 0x0000001fff097819 */ /* 0x000fe20000011408 */
[----:B------:R-:W-:-:S02]  /*1f20*/  USEL UR6, URZ, 0x1, !UP0 ;  /* 0x000000013f067887 */ /* 0x000fc4000c000000 */
[----:B------:R-:W-:Y:S02]  /*1f30*/  UIMAD UR38, UR4, -0x3, UR38 ;  /* 0xfffffffd042678a4 */ /* 0x000fe4000f8e0226 */
[----:B------:R-:W-:-:S04]  /*1f40*/  ULOP3.LUT UR39, UR39, UR6, URZ, 0x3c, !UPT ;  /* 0x0000000627277292 */ /* 0x000fc8000f8e3c3f */
[----:B------:R-:W-:Y:S01]  /*1f50*/  @UP1 ULOP3.LUT UR39, UR39, 0x1, UR4, 0x78, !UPT ;  /* 0x0000000127271892 */ /* 0x000fe2000f8e7804 */
[----:B-12---:R-:W-:Y:S11]  /*1f60*/  @!P0 BRA `(.L_x_35) ;  /* 0x0000003400408947 */ /* 0x006ff60003800000 */
.L_x_128:
[----:B-1----:R-:W-:Y:S01]  /*1f70*/  IMAD.SHL.U32 R3, R19, 0x40, RZ ;  /* 0x0000004013037824 */ /* 0x002fe200078e00ff */
[----:B------:R-:W-:Y:S01]  /*1f80*/  ULDC UR6, c[0x0][0x284] ;  /* 0x0000a10000067ab9 */ /* 0x000fe20000000800 */
[----:B------:R-:W-:Y:S01]  /*1f90*/  IMAD.SHL.U32 R15, R22, 0x40, RZ ;  /* 0x00000040160f7824 */ /* 0x000fe200078e00ff */
[----:B------:R-:W-:Y:S01]  /*1fa0*/  SHF.R.S32.HI R72, RZ, 0x1f, R2 ;  /* 0x0000001fff487819 */ /* 0x000fe20000011402 */
[----:B------:R-:W-:Y:S01]  /*1fb0*/  ULDC.64 UR4, c[0x0][0x5d0] ;  /* 0x0001740000047ab9 */ /* 0x000fe20000000a00 */
[----:B------:R-:W-:Y:S01]  /*1fc0*/  ISETP.GE.AND P0, PT, R3, UR6, PT ;  /* 0x0000000603007c0c */ /* 0x000fe2000bf06270 */
[----:B------:R-:W-:Y:S01]  /*1fd0*/  IMAD.WIDE.U32 R4, R2, UR4, R8 ;  /* 0x0000000402047c25 */ /* 0x000fe2000f8e0008 */
[----:B------:R-:W-:Y:S02]  /*1fe0*/  SHF.R.S32.HI R22, RZ, 0x1f, R15 ;  /* 0x0000001fff167819 */ /* 0x000fe4000001140f */
[C---:B------:R-:W-:Y:S01]  /*1ff0*/  ISETP.GE.OR P0, PT, R15.reuse, R14, P0 ;  /* 0x0000000e0f00720c */ /* 0x040fe20000706670 */
[----:B------:R-:W-:Y:S01]  /*2000*/  IMAD R7, R72, UR4, RZ ;  /* 0x0000000448077c24 */ /* 0x000fe2000f8e02ff */
[----:B------:R-:W-:-:S03]  /*2010*/  IADD3 R4, P1, R15, R4, RZ ;  /* 0x000000040f047210 */ /* 0x000fc60007f3e0ff */
[----:B------:R-:W-:-:S05]  /*2020*/  IMAD R7, R2, UR5, R7 ;  /* 0x0000000502077c24 */ /* 0x000fca000f8e0207 */
[----:B------:R-:W-:-:S03]  /*2030*/  IADD3.X R5, R22, R5, R7, P1, !PT ;  /* 0x0000000516057210 */ /* 0x000fc60000ffe407 */
[----:B------:R-:W-:Y:S05]  /*2040*/  @P0 BRA `(.L_x_36) ;  /* 0x0000001c00240947 */ /* 0x000fea0003800000 */
[----:B------:R-:W1:Y:S01]  /*2050*/  LDC.64 R10, c[0x0][0x5c8] ;  /* 0x00017200ff0a7b82 */ /* 0x000e620000000a00 */
[----:B0-----:R-:W-:Y:S01]  /*2060*/  IMAD.WIDE R12, R19, 0x40, R60 ;  /* 0x00000040130c7825 */ /* 0x001fe200078e023c */
[----:B------:R-:W-:Y:S01]  /*2070*/  ULDC.64 UR4, c[0x0][0x5c0] ;  /* 0x0001700000047ab9 */ /* 0x000fe20000000a00 */
[----:B------:R-:W-:Y:S02]  /*2080*/  BSSY B0, `(.L_x_36) ;  /* 0x00001c5000007945 */ /* 0x000fe40003800000 */
[-C--:B-1----:R-:W-:Y:S02]  /*2090*/  IMAD R0, R13, R10.reuse, RZ ;  /* 0x0000000a0d007224 */ /* 0x082fe400078e02ff */
[----:B------:R-:W-:-:S04]  /*20a0*/  IMAD.WIDE.U32 R4, R12, R10, R4 ;  /* 0x0000000a0c047225 */ /* 0x000fc800078e0004 */
[----:B------:R-:W-:Y:S01]  /*20b0*/  IMAD R7, R12, R11, R0 ;  /* 0x0000000b0c077224 */ /* 0x000fe200078e0200 */
[----:B------:R-:W-:Y:S01]  /*20c0*/  IADD3 R6, P0, R4, UR4, RZ ;  /* 0x0000000404067c10 */ /* 0x000fe2000ff1e0ff */
[----:B------:R-:W-:Y:S02]  /*20d0*/  IMAD R0, R59, -0x2, R14 ;  /* 0xfffffffe3b007824 */ /* 0x000fe400078e020e */
[----:B------:R-:W-:Y:S01]  /*20e0*/  IMAD.IADD R7, R5, 0x1, R7 ;  /* 0x0000000105077824 */ /* 0x000fe200078e0207 */
[----:B------:R-:W-:Y:S01]  /*20f0*/  LEA R4, P1, R10, R6, 0x3 ;  /* 0x000000060a047211 */ /* 0x000fe200078218ff */
[----:B------:R-:W-:Y:S02]  /*2100*/  IMAD.IADD R14, R66, 0x1, -R3 ;  /* 0x00000001420e7824 */ /* 0x000fe400078e0a03 */
[----:B------:R-:W-:Y:S01]  /*2110*/  IMAD.IADD R19, R0, 0x1, -R15 ;  /* 0x0000000100137824 */ /* 0x000fe200078e0a0f */
[----:B------:R-:W-:Y:S02]  /*2120*/  IADD3.X R7, R7, UR5, RZ, P0, !PT ;  /* 0x0000000507077c10 */ /* 0x000fe400087fe4ff */
[----:B-----5:R-:W-:-:S02]  /*2130*/  ISETP.NE.AND P0, PT, R58, RZ, PT ;  /* 0x000000ff3a00720c */ /* 0x020fc40003f05270 */
[----:B------:R-:W-:-:S11]  /*2140*/  LEA.HI.X R5, R10, R7, R11, 0x3, P1 ;  /* 0x000000070a057211 */ /* 0x000fd600008f1c0b */
[----:B------:R-:W-:Y:S05]  /*2150*/  @!P0 BRA `(.L_x_37) ;  /* 0x00000014001c8947 */ /* 0x000fea0003800000 */
[----:B------:R-:W0:Y:S01]  /*2160*/  LDC.64 R20, c[0x0][0x5b0] ;  /* 0x00016c00ff147b82 */ /* 0x000e220000000a00 */
[----:B------:R-:W-:Y:S01]  /*2170*/  ULDC.64 UR4, c[0x0][0x5b8] ;  /* 0x00016e0000047ab9 */ /* 0x000fe20000000a00 */
[----:B------:R-:W-:Y:S01]  /*2180*/  ISETP.GE.AND P1, PT, R19, 0x1, PT ;  /* 0x000000011300780c */ /* 0x000fe20003f26270 */
[----:B------:R-:W-:Y:S01]  /*2190*/  IMAD.WIDE.U32 R8, R2, UR4, R8 ;  /* 0x0000000402087c25 */ /* 0x000fe2000f8e0008 */
[----:B------:R-:W-:Y:S02]  /*21a0*/  BSSY B1, `(.L_x_38) ;  /* 0x0000010000017945 */ /* 0x000fe40003800000 */
[----:B------:R-:W-:Y:S01]  /*21b0*/  ISETP.LT.OR P2, PT, R14, 0x1, !P1 ;  /* 0x000000010e00780c */ /* 0x000fe20004f41670 */
[----:B------:R-:W-:Y:S01]  /*21c0*/  IMAD R3, R72, UR4, RZ ;  /* 0x0000000448037c24 */ /* 0x000fe2000f8e02ff */
[----:B------:R-:W1:Y:S01]  /*21d0*/  LDC.64 R70, c[0x0][0x5a8] ;  /* 0x00016a00ff467b82 */ /* 0x000e620000000a00 */
[----:B------:R-:W-:Y:S02]  /*21e0*/  IADD3 R8, P0, R15, R8, RZ ;  /* 0x000000080f087210 */ /* 0x000fe40007f1e0ff */
[----:B------:R-:W-:-:S05]  /*21f0*/  IMAD R3, R2, UR5, R3 ;  /* 0x0000000502037c24 */ /* 0x000fca000f8e0203 */
[----:B------:R-:W-:Y:S01]  /*2200*/  IADD3.X R9, R22, R9, R3, P0, !PT ;  /* 0x0000000916097210 */ /* 0x000fe200007fe403 */
[-C--:B0-----:R-:W-:Y:S01]  /*2210*/  IMAD R0, R13, R20.reuse, RZ ;  /* 0x000000140d007224 */ /* 0x081fe200078e02ff */
[----:B------:R-:W-:Y:S01]  /*2220*/  SHF.L.U64.HI R11, R20, 0x3, R21 ;  /* 0x00000003140b7819 */ /* 0x000fe20000010215 */
[----:B------:R-:W-:-:S04]  /*2230*/  IMAD.WIDE.U32 R2, R12, R20, R8 ;  /* 0x000000140c027225 */ /* 0x000fc800078e0008 */
[----:B------:R-:W-:Y:S01]  /*2240*/  IMAD R15, R12, R21, R0 ;  /* 0x000000150c0f7224 */ /* 0x000fe200078e0200 */
[----:B-1----:R-:W-:Y:S01]  /*2250*/  IADD3 R2, P0, R2, R70, RZ ;  /* 0x0000004602027210 */ /* 0x002fe20007f1e0ff */
[----:B------:R-:W-:-:S03]  /*2260*/  IMAD.SHL.U32 R10, R20, 0x8, RZ ;  /* 0x00000008140a7824 */ /* 0x000fc600078e00ff */
[----:B------:R-:W-:Y:S01]  /*2270*/  IADD3.X R3, R71, R3, R15, P0, !PT ;  /* 0x0000000347037210 */ /* 0x000fe200007fe40f */
[----:B------:R-:W-:Y:S08]  /*2280*/  @P2 BRA `(.L_x_39) ;  /* 0x0000000000042947 */ /* 0x000ff00003800000 */
[----:B------:R0:W5:Y:S02]  /*2290*/  LDG.E.U8 R67, desc[UR36][R2.64] ;  /* 0x0000002402437981 */ /* 0x000164000c1e1100 */
.L_x_39:
[----:B------:R-:W-:Y:S05]  /*22a0*/  BSYNC B1 ;  /* 0x0000000000017941 */ /* 0x000fea0003800000 */
.L_x_38:
[----:B-----5:R-:W-:Y:S01]  /*22b0*/  LOP3.LUT R0, R67, 0xffff, RZ, 0xc0, !PT ;  /* 0x0000ffff43007812 */ /* 0x020fe200078ec0ff */
[----:B------:R-:W-:Y:S01]  /*22c0*/  IMAD.WIDE.U32 R10, R12, R20, R10 ;  /* 0x000000140c0a7225 */ /* 0x000fe200078e000a */
[----:B------:R-:W-:Y:S01]  /*22d0*/  ISETP.GE.AND P0, PT, R19, 0x2, PT ;  /* 0x000000021300780c */ /* 0x000fe20003f06270 */
[----:B------:R-:W-:Y:S01]  /*22e0*/  BSSY B1, `(.L_x_40) ;  /* 0x000000f000017945 */ /* 0x000fe20003800000 */
[----:B------:R-:W-:Y:S01]  /*22f0*/  PRMT R12, R0, 0x8880, RZ ;  /* 0x00008880000c7816 */ /* 0x000fe200000000ff */
[----:B------:R-:W-:Y:S01]  /*2300*/  IMAD.IADD R0, R15, 0x1, R11 ;  /* 0x000000010f007824 */ /* 0x000fe200078e020b */
[----:B------:R-:W-:Y:S02]  /*2310*/  IADD3 R8, P3, P4, R8, R70, R10 ;  /* 0x0000004608087210 */ /* 0x000fe40007c7e00a */
[----:B------:R-:W-:Y:S01]  /*2320*/  ISETP.LT.OR P1, PT, R14, 0x9, !P1 ;  /* 0x000000090e00780c */ /* 0x000fe20004f21670 */
[----:B------:R-:W-:Y:S01]  /*2330*/  IMAD.MOV.U32 R11, RZ, RZ, R12 ;  /* 0x000000ffff0b7224 */ /* 0x000fe200078e000c */
[----:B------:R-:W-:-:S02]  /*2340*/  IADD3.X R9, R9, R71, R0, P3, P4 ;  /* 0x0000004709097210 */ /* 0x000fc40001fe8400 */
[----:B------:R-:W-:Y:S01]  /*2350*/  ISETP.LT.OR P3, PT, R14, 0x1, !P0 ;  /* 0x000000010e00780c */ /* 0x000fe20004761670 */
[----:B------:R-:W-:-:S04]  /*2360*/  IMAD R0, R11, R58, RZ ;  /* 0x0000003a0b007224 */ /* 0x000fc800078e02ff */
[----:B------:R-:W-:-:S05]  /*2370*/  @!P2 IMAD R11, R24, R57, R0 ;  /* 0x00000039180ba224 */ /* 0x000fca00078e0200 */
[----:B------:R1:W-:Y:S03]  /*2380*/  @!P2 STG.E.U8 desc[UR36][R6.64], R11 ;  /* 0x0000000b0600a986 */ /* 0x0003e6000c101124 */
[----:B------:R-:W-:Y:S05]  /*2390*/  @P3 BRA `(.L_x_41) ;  /* 0x00000000000c3947 */ /* 0x000fea0003800000 */
[----:B------:R-:W1:Y:S02]  /*23a0*/  LDG.E.U8 R67, desc[UR36][R2.64+0x1] ;  /* 0x0000012402437981 */ /* 0x000e64000c1e1100 */
[----:B-1----:R-:W-:-:S05]  /*23b0*/  PRMT R11, R67, 0x8880, RZ ;  /* 0x00008880430b7816 */ /* 0x002fca00000000ff */
[----:B------:R-:W-:-:S07]  /*23c0*/  IMAD R0, R11, R58, RZ ;  /* 0x0000003a0b007224 */ /* 0x000fce00078e02ff */
.L_x_41:
[----:B------:R-:W-:Y:S05]  /*23d0*/  BSYNC B1 ;  /* 0x0000000000017941 */ /* 0x000fea0003800000 */
.L_x_40:
[----:B------:R-:W-:Y:S01]  /*23e0*/  @!P3 IMAD R25, R25, R57, R0 ;  /* 0x000000391919b224 */ /* 0x000fe200078e0200 */
[----:B------:R-:W-:Y:S04]  /*23f0*/  BSSY B1, `(.L_x_42) ;  /* 0x0000006000017945 */ /* 0x000fe80003800000 */
[----:B------:R2:W-:Y:S01]  /*2400*/  @!P3 STG.E.U8 desc[UR36][R6.64+0x1], R25 ;  /* 0x000001190600b986 */ /* 0x0005e2000c101124 */
[----:B------:R-:W-:Y:S05]  /*2410*/  @P1 BRA `(.L_x_43) ;  /* 0x00000000000c1947 */ /* 0x000fea0003800000 */
[----:B------:R-:W1:Y:S02]  /*2420*/  LDG.E.U8 R67, desc[UR36][R8.64] ;  /* 0x0000002408437981 */ /* 0x000e64000c1e1100 */
[----:B-1----:R-:W-:-:S05]  /*2430*/  PRMT R11, R67, 0x8880, RZ ;  /* 0x00008880430b7816 */ /* 0x002fca00000000ff */
[----:B------:R-:W-:-:S07]  /*2440*/  IMAD R0, R11, R58, RZ ;  /* 0x0000003a0b007224 */ /* 0x000fce00078e02ff */
.L_x_43:
[----:B------:R-:W-:Y:S05]  /*2450*/  BSYNC B1 ;  /* 0x0000000000017941 */ /* 0x000fea0003800000 */
.L_x_42:
[----:B------:R-:W-:Y:S01]  /*2460*/  ISETP.LT.OR P0, PT, R14, 0x9, !P0 ;  /* 0x000000090e00780c */ /* 0x000fe20004701670 */
[----:B-1----:R-:W-:Y:S01]  /*2470*/  @!P1 IMAD R11, R26, R57, R0 ;  /* 0x000000391a0b9224 */ /* 0x002fe200078e0200 */
[C---:B------:R-:W-:Y:S01]  /*2480*/  ISETP.GE.AND P3, PT, R19.reuse, 0x9, PT ;  /* 0x000000091300780c */ /* 0x040fe20003f66270 */
[----:B------:R-:W-:Y:S01]  /*2490*/  BSSY B1, `(.L_x_44) ;  /* 0x000000a000017945 */ /* 0x000fe20003800000 */
[----:B------:R-:W-:Y:S02]  /*24a0*/  ISETP.GE.AND P2, PT, R19, 0xa, PT ;  /* 0x0000000a1300780c */ /* 0x000fe40003f46270 */
[----:B------:R1:W-:Y:S01]  /*24b0*/  @!P1 STG.E.U8 desc[UR36][R4.64], R11 ;  /* 0x0000000b04009986 */ /* 0x0003e2000c101124 */
[C---:B------:R-:W-:Y:S02]  /*24c0*/  ISETP.LT.OR P4, PT, R14.reuse, 0x1, !P3 ;  /* 0x000000010e00780c */ /* 0x040fe40005f81670 */
[C---:B------:R-:W-:Y:S02]  /*24d0*/  ISETP.LT.OR P1, PT, R14.reuse, 0x1, !P2 ;  /* 0x000000010e00780c */ /* 0x040fe40005721670 */
[----:B------:R-:W-:-:S02]  /*24e0*/  ISETP.LT.OR P3, PT, R14, 0x9, !P3 ;  /* 0x000000090e00780c */ /* 0x000fc40005f61670 */
[----:B------:R-:W-:Y:S11]  /*24f0*/  @P0 BRA `(.L_x_45) ;  /* 0x00000000000c0947 */ /* 0x000ff60003800000 */
[----:B------:R-:W1:Y:S02]  /*2500*/  LDG.E.U8 R67, desc[UR36][R8.64+0x1] ;  /* 0x0000012408437981 */ /* 0x000e64000c1e1100 */
[----:B-1----:R-:W-:-:S05]  /*2510*/  PRMT R11, R67, 0x8880, RZ ;  /* 0x00008880430b7816 */ /* 0x002fca00000000ff */
[----:B------:R-:W-:-:S07]  /*2520*/  IMAD R0, R11, R58, RZ ;  /* 0x0000003a0b007224 */ /* 0x000fce00078e02ff */
.L_x_45:
[----:B------:R-:W-:Y:S05]  /*2530*/  BSYNC B1 ;  /* 0x0000000000017941 */ /* 0x000fea0003800000 */
.L_x_44:
[----:B------:R-:W-:Y:S01]  /*2540*/  @!P0 IMAD R27, R27, R57, R0 ;  /* 0x000000391b1b8224 */ /* 0x000fe200078e0200 */
[----:B------:R-:W-:Y:S04]  /*2550*/  BSSY B1, `(.L_x_46) ;  /* 0x0000006000017945 */ /* 0x000fe80003800000 */
[----:B------:R3:W-:Y:S01]  /*2560*/  @!P0 STG.E.U8 desc[UR36][R4.64+0x1], R27 ;  /* 0x0000011b04008986 */ /* 0x0007e2000c101124 */
[----:B------:R-:W-:Y:S05]  /*2570*/  @P4 BRA `(.L_x_47) ;  /* 0x00000000000c4947 */ /* 0x000fea0003800000 */
[----:B------:R-:W1:Y:S02]  /*2580*/  LDG.E.U8 R67, desc[UR36][R2.64+0x8] ;  /* 0x0000082402437981 */ /* 0x000e64000c1e1100 */
[----:B-1----:R-:W-:-:S05]  /*2590*/  PRMT R11, R67, 0x8880, RZ ;  /* 0x00008880430b7816 */ /* 0x002fca00000000ff */
[----:B------:R-:W-:-:S07]  /*25a0*/  IMAD R0, R11, R58, RZ ;  /* 0x0000003a0b007224 */ /* 0x000fce00078e02ff */
.L_x_47:
[----:B------:R-:W-:Y:S05]  /*25b0*/  BSYNC B1 ;  /* 0x0000000000017941 */ /* 0x000fea0003800000 */
.L_x_46:
[----:B-1----:R-:W-:Y:S01]  /*25c0*/  @!P4 IMAD R11, R28, R57, R0 ;  /* 0x000000391c0bc224 */ /* 0x002fe200078e0200 */
[----:B------:R-:W-:Y:S04]  /*25d0*/  BSSY B1, `(.L_x_48) ;  /* 0x0000006000017945 */ /* 0x000fe80003800000 */
[----:B------:R1:W-:Y:S01]  /*25e0*/  @!P4 STG.E.U8 desc[UR36][R6.64+0x8], R11 ;  /* 0x0000080b0600c986 */ /* 0x0003e2000c101124 */
[----:B------:R-:W-:Y:S05]  /*25f0*/  @P1 BRA `(.L_x_49) ;  /* 0x00000000000c1947 */ /* 0x000fea0003800000 */
[----:B------:R-:W1:Y:S02]  /*2600*/  LDG.E.U8 R67, desc[UR36][R2.64+0x9] ;  /* 0x0000092402437981 */ /* 0x000e64000c1e1100 */
[----:B-1----:R-:W-:-:S05]  /*2610*/  PRMT R11, R67, 0x8880, RZ ;  /* 0x00008880430b7816 */ /* 0x002fca00000000ff */
[----:B------:R-:W-:-:S07]  /*2620*/  IMAD R0, R11, R58, RZ ;  /* 0x0000003a0b007224 */ /* 0x000fce00078e02ff */
.L_x_49:
[----:B------:R-:W-:Y:S05]  /*2630*/  BSYNC B1 ;  /* 0x0000000000017941 */ /* 0x000fea0003800000 */
.L_x_48:
[----:B------:R-:W-:Y:S01]  /*2640*/  @!P1 IMAD R29, R29, R57, R0 ;  /* 0x000000391d1d9224 */ /* 0x000fe200078e0200 */
[----:B------:R-:W-:Y:S04]  /*2650*/  BSSY B1, `(.L_x_50) ;  /* 0x0000006000017945 */ /* 0x000fe80003800000 */
[----:B------:R4:W-:Y:S01]  /*2660*/  @!P1 STG.E.U8 desc[UR36][R6.64+0x9], R29 ;  /* 0x0000091d06009986 */ /* 0x0009e2000c101124 */
[----:B------:R-:W-:Y:S05]  /*2670*/  @P3 BRA `(.L_x_51) ;  /* 0x00000000000c3947 */ /* 0x000fea0003800000 */
[----:B------:R-:W1:Y:S02]  /*2680*/  LDG.E.U8 R67, desc[UR36][R8.64+0x8] ;  /* 0x0000082408437981 */ /* 0x000e64000c1e1100 */
[----:B-1----:R-:W-:-:S05]  /*2690*/  PRMT R11, R67, 0x8880, RZ ;  /* 0x00008880430b7816 */ /* 0x002fca00000000ff */
[----:B------:R-:W-:-:S07]  /*26a0*/  IMAD R0, R11, R58, RZ ;  /* 0x0000003a0b007224 */ /* 0x000fce00078e02ff */
.L_x_51:
[----:B------:R-:W-:Y:S05]  /*26b0*/  BSYNC B1 ;  /* 0x0000000000017941 */ /* 0x000fea0003800000 */
.L_x_50:
        /* <DEDUP_REMOVED lines=13> */
.L_x_53:
[----:B------:R-:W-:Y:S05]  /*2790*/  BSYNC B1 ;  /* 0x0000000000017941 */ /* 0x000fea0003800000 */
.L_x_52:
[----:B------:R-:W-:Y:S01]  /*27a0*/  @!P2 IMAD R31, R31, R57, R0 ;  /* 0x000000391f1fa224 */ /* 0x000fe200078e0200 */
[----:B------:R-:W-:Y:S04]  /*27b0*/  BSSY B1, `(.L_x_54) ;  /* 0x0000006000017945 */ /* 0x000fe80003800000 */
[----:B------:R0:W-:Y:S01]  /*27c0*/  @!P2 STG.E.U8 desc[UR36][R4.64+0x9], R31 ;  /* 0x0000091f0400a986 */ /* 0x0001e2000c101124 */
[----:B------:R-:W-:Y:S05]  /*27d0*/  @P4 BRA `(.L_x_55) ;  /* 0x00000000000c4947 */ /* 0x000fea0003800000 */
[----:B------:R-:W1:Y:S02]  /*27e0*/  LDG.E.U8 R67, desc[UR36][R2.64+0x10] ;  /* 0x0000102402437981 */ /* 0x000e64000c1e1100 */
[----:B-1----:R-:W-:-:S05]  /*27f0*/  PRMT R11, R67, 0x8880, RZ ;  /* 0x00008880430b7816 */ /* 0x002fca00000000ff */
[----:B------:R-:W-:-:S07]  /*2800*/  IMAD R0, R11, R58, RZ ;  /* 0x0000003a0b007224 */ /* 0x000fce00078e02ff */
.L_x_55:
[----:B------:R-:W-:Y:S05]  /*2810*/  BSYNC B1 ;  /* 0x0000000000017941 */ /* 0x000fea0003800000 */
.L_x_54:
[----:B-1----:R-:W-:Y:S01]  /*2820*/  @!P4 IMAD R11, R32, R57, R0 ;  /* 0x00000039200bc224 */ /* 0x002fe200078e0200 */
[----:B------:R-:W-:Y:S04]  /*2830*/  BSSY B1, `(.L_x_56) ;  /* 0x0000006000017945 */ /* 0x000fe80003800000 */
[----:B------:R1:W-:Y:S01]  /*2840*/  @!P4 STG.E.U8 desc[UR36][R6.64+0x10], R11 ;  /* 0x0000100b0600c986 */ /* 0x0003e2000c101124 */
[----:B------:R-:W-:Y:S05]  /*2850*/  @P3 BRA `(.L_x_57) ;  /* 0x00000000000c3947 */ /* 0x000fea0003800000 */
[----:B------:R-:W1:Y:S02]  /*2860*/  LDG.E.U8 R67, desc[UR36][R2.64+0x11] ;  /* 0x0000112402437981 */ /* 0x000e64000c1e1100 */
[----:B-1----:R-:W-:-:S05]  /*2870*/  PRMT R11, R67, 0x8880, RZ ;  /* 0x00008880430b7816 */ /* 0x002fca00000000ff */
[----:B------:R-:W-:-:S07]  /*2880*/  IMAD R0, R11, R58, RZ ;  /* 0x0000003a0b007224 */ /* 0x000fce00078e02ff */
.L_x_57:
[----:B------:R-:W-:Y:S05]  /*2890*/  BSYNC B1 ;  /* 0x0000000000017941 */ /* 0x000fea0003800000 */
.L_x_56:
[----:B------:R-:W-:Y:S01]  /*28a0*/  @!P3 IMAD R33, R33, R57, R0 ;  /* 0x000000392121b224 */ /* 0x000fe200078e0200 */
[----:B------:R-:W-:Y:S04]  /*28b0*/  BSSY B1, `(.L_x_58) ;  /* 0x0000006000017945 */ /* 0x000fe80003800000 */
[----:B------:R0:W-:Y:S01]  /*28c0*/  @!P3 STG.E.U8 desc[UR36][R6.64+0x11], R33 ;  /* 0x000011210600b986 */ /* 0x0001e2000c101124 */
[----:B------:R-:W-:Y:S05]  /*28d0*/  @P1 BRA `(.L_x_59) ;  /* 0x00000000000c1947 */ /* 0x000fea0003800000 */
[----:B------:R-:W1:Y:S02]  /*28e0*/  LDG.E.U8 R67, desc[UR36][R8.64+0x10] ;  /* 0x0000102408437981 */ /* 0x000e64000c1e1100 */
[----:B-1----:R-:W-:-:S05]  /*28f0*/  PRMT R11, R67, 0x8880, RZ ;  /* 0x00008880430b7816 */ /* 0x002fca00000000ff */
[----:B------:R-:W-:-:S07]  /*2900*/  IMAD R0, R11, R58, RZ ;  /* 0x0000003a0b007224 */ /* 0x000fce00078e02ff */
.L_x_59:
[----:B------:R-:W-:Y:S05]  /*2910*/  BSYNC B1 ;  /* 0x0000000000017941 */ /* 0x000fea0003800000 */
.L_x_58:
        /* <DEDUP_REMOVED lines=13> */
.L_x_61:
[----:B------:R-:W-:Y:S05]  /*29f0*/  BSYNC B1 ;  /* 0x0000000000017941 */ /* 0x000fea0003800000 */
.L_x_60:
[----:B------:R-:W-:Y:S01]  /*2a00*/  @!P0 IMAD R35, R35, R57, R0 ;  /* 0x0000003923238224 */ /* 0x000fe200078e0200 */
[----:B------:R-:W-:Y:S04]  /*2a10*/  BSSY B1, `(.L_x_62) ;  /* 0x0000006000017945 */ /* 0x000fe80003800000 */
[----:B------:R0:W-:Y:S01]  /*2a20*/  @!P0 STG.E.U8 desc[UR36][R4.64+0x11], R35 ;  /* 0x0000112304008986 */ /* 0x0001e2000c101124 */
[----:B------:R-:W-:Y:S05]  /*2a30*/  @P4 BRA `(.L_x_63) ;  /* 0x00000000000c4947 */ /* 0x000fea0003800000 */
[----:B------:R-:W1:Y:S02]  /*2a40*/  LDG.E.U8 R67, desc[UR36][R2.64+0x18] ;  /* 0x0000182402437981 */ /* 0x000e64000c1e1100 */
[----:B-1----:R-:W-:-:S05]  /*2a50*/  PRMT R11, R67, 0x8880, RZ ;  /* 0x00008880430b7816 */ /* 0x002fca00000000ff */
[----:B------:R-:W-:-:S07]  /*2a60*/  IMAD R0, R11, R58, RZ ;  /* 0x0000003a0b007224 */ /* 0x000fce00078e02ff */
.L_x_63:
[----:B------:R-:W-:Y:S05]  /*2a70*/  BSYNC B1 ;  /* 0x0000000000017941 */ /* 0x000fea0003800000 */
.L_x_62:
[----:B-1----:R-:W-:Y:S01]  /*2a80*/  @!P4 IMAD R11, R36, R57, R0 ;  /* 0x00000039240bc224 */ /* 0x002fe200078e0200 */
[----:B------:R-:W-:Y:S04]  /*2a90*/  BSSY B1, `(.L_x_64) ;  /* 0x0000006000017945 */ /* 0x000fe80003800000 */
[----:B------:R1:W-:Y:S01]  /*2aa0*/  @!P4 STG.E.U8 desc[UR36][R6.64+0x18], R11 ;  /* 0x0000180b0600c986 */ /* 0x0003e2000c101124 */
[----:B------:R-:W-:Y:S05]  /*2ab0*/  @P1 BRA `(.L_x_65) ;  /* 0x00000000000c1947 */ /* 0x000fea0003800000 */
[----:B------:R-:W1:Y:S02]  /*2ac0*/  LDG.E.U8 R67, desc[UR36][R2.64+0x19] ;  /* 0x0000192402437981 */ /* 0x000e64000c1e1100 */
[----:B-1----:R-:W-:-:S05]  /*2ad0*/  PRMT R11, R67, 0x8880, RZ ;  /* 0x00008880430b7816 */ /* 0x002fca00000000ff */
[----:B------:R-:W-:-:S07]  /*2ae0*/  IMAD R0, R11, R58, RZ ;  /* 0x0000003a0b007224 */ /* 0x000fce00078e02ff */
.L_x_65:
[----:B------:R-:W-:Y:S05]  /*2af0*/  BSYNC B1 ;  /* 0x0000000000017941 */ /* 0x000fea0003800000 */
.L_x_64:
[----:B------:R-:W-:Y:S01]  /*2b00*/  @!P1 IMAD R37, R37, R57, R0 ;  /* 0x0000003925259224 */ /* 0x000fe200078e0200 */
[----:B------:R-:W-:Y:S04]  /*2b10*/  BSSY B1, `(.L_x_66) ;  /* 0x0000006000017945 */ /* 0x000fe80003800000 */
[----:B------:R0:W-:Y:S01]  /*2b20*/  @!P1 STG.E.U8 desc[UR36][R6.64+0x19], R37 ;  /* 0x0000192506009986 */ /* 0x0001e2000c101124 */
[----:B------:R-:W-:Y:S05]  /*2b30*/  @P3 BRA `(.L_x_67) ;  /* 0x00000000000c3947 */ /* 0x000fea0003800000 */
[----:B------:R-:W1:Y:S02]  /*2b40*/  LDG.E.U8 R67, desc[UR36][R8.64+0x18] ;  /* 0x0000182408437981 */ /* 0x000e64000c1e1100 */
[----:B-1----:R-:W-:-:S05]  /*2b50*/  PRMT R11, R67, 0x8880, RZ ;  /* 0x00008880430b7816 */ /* 0x002fca00000000ff */
[----:B------:R-:W-:-:S07]  /*2b60*/  IMAD R0, R11, R58, RZ ;  /* 0x0000003a0b007224 */ /* 0x000fce00078e02ff */
.L_x_67:
[----:B------:R-:W-:Y:S05]  /*2b70*/  BSYNC B1 ;  /* 0x0000000000017941 */ /* 0x000fea0003800000 */
.L_x_66:
        /* <DEDUP_REMOVED lines=13> */
.L_x_69:
[----:B------:R-:W-:Y:S05]  /*2c50*/  BSYNC B1 ;  /* 0x0000000000017941 */ /* 0x000fea0003800000 */
.L_x_68:
[----:B------:R-:W-:Y:S01]  /*2c60*/  @!P2 IMAD R39, R39, R57, R0 ;  /* 0x000000392727a224 */ /* 0x000fe200078e0200 */
[----:B------:R-:W-:Y:S04]  /*2c70*/  BSSY B1, `(.L_x_70) ;  /* 0x0000006000017945 */ /* 0x000fe80003800000 */
[----:B------:R0:W-:Y:S01]  /*2c80*/  @!P2 STG.E.U8 desc[UR36][R4.64+0x19], R39 ;  /* 0x000019270400a986 */ /* 0x0001e2000c101124 */
[----:B------:R-:W-:Y:S05]  /*2c90*/  @P4 BRA `(.L_x_71) ;  /* 0x00000000000c4947 */ /* 0x000fea0003800000 */
[----:B------:R-:W1:Y:S02]  /*2ca0*/  LDG.E.U8 R67, desc[UR36][R2.64+0x20] ;  /* 0x0000202402437981 */ /* 0x000e64000c1e1100 */
[----:B-1----:R-:W-:-:S05]  /*2cb0*/  PRMT R11, R67, 0x8880, RZ ;  /* 0x00008880430b7816 */ /* 0x002fca00000000ff */
[----:B------:R-:W-:-:S07]  /*2cc0*/  IMAD R0, R11, R58, RZ ;  /* 0x0000003a0b007224 */ /* 0x000fce00078e02ff */
.L_x_71:
[----:B------:R-:W-:Y:S05]  /*2cd0*/  BSYNC B1 ;  /* 0x0000000000017941 */ /* 0x000fea0003800000 */
.L_x_70:
[----:B-1----:R-:W-:Y:S01]  /*2ce0*/  @!P4 IMAD R11, R40, R57, R0 ;  /* 0x00000039280bc224 */ /* 0x002fe200078e0200 */
[----:B------:R-:W-:Y:S04]  /*2cf0*/  BSSY B1, `(.L_x_72) ;  /* 0x0000006000017945 */ /* 0x000fe80003800000 */
[----:B------:R1:W-:Y:S01]  /*2d00*/  @!P4 STG.E.U8 desc[UR36][R6.64+0x20], R11 ;  /* 0x0000200b0600c986 */ /* 0x0003e2000c101124 */
[----:B------:R-:W-:Y:S05]  /*2d10*/  @P3 BRA `(.L_x_73) ;  /* 0x00000000000c3947 */ /* 0x000fea0003800000 */
[----:B------:R-:W1:Y:S02]  /*2d20*/  LDG.E.U8 R67, desc[UR36][R2.64+0x21] ;  /* 0x0000212402437981 */ /* 0x000e64000c1e1100 */
[----:B-1----:R-:W-:-:S05]  /*2d30*/  PRMT R11, R67, 0x8880, RZ ;  /* 0x00008880430b7816 */ /* 0x002fca00000000ff */
[----:B------:R-:W-:-:S07]  /*2d40*/  IMAD R0, R11, R58, RZ ;  /* 0x0000003a0b007224 */ /* 0x000fce00078e02ff */
.L_x_73:
[----:B------:R-:W-:Y:S05]  /*2d50*/  BSYNC B1 ;  /* 0x0000000000017941 */ /* 0x000fea0003800000 */
.L_x_72:
[----:B------:R-:W-:Y:S01]  /*2d60*/  @!P3 IMAD R41, R41, R57, R0 ;  /* 0x000000392929b224 */ /* 0x000fe200078e0200 */
[----:B------:R-:W-:Y:S04]  /*2d70*/  BSSY B1, `(.L_x_74) ;  /* 0x0000006000017945 */ /* 0x000fe80003800000 */
[----:B------:R0:W-:Y:S01]  /*2d80*/  @!P3 STG.E.U8 desc[UR36][R6.64+0x21], R41 ;  /* 0x000021290600b986 */ /* 0x0001e2000c101124 */
[----:B------:R-:W-:Y:S05]  /*2d90*/  @P1 BRA `(.L_x_75) ;  /* 0x00000000000c1947 */ /* 0x000fea0003800000 */
[----:B------:R-:W1:Y:S02]  /*2da0*/  LDG.E.U8 R67, desc[UR36][R8.64+0x20] ;  /* 0x0000202408437981 */ /* 0x000e64000c1e1100 */
[----:B-1----:R-:W-:-:S05]  /*2db0*/  PRMT R11, R67, 0x8880, RZ ;  /* 0x00008880430b7816 */ /* 0x002fca00000000ff */
[----:B------:R-:W-:-:S07]  /*2dc0*/  IMAD R0, R11, R58, RZ ;  /* 0x0000003a0b007224 */ /* 0x000fce00078e02ff */
.L_x_75:
[----:B------:R-:W-:Y:S05]  /*2dd0*/  BSYNC B1 ;  /* 0x0000000000017941 */ /* 0x000fea0003800000 */
.L_x_74:
        /* <DEDUP_REMOVED lines=13> */
.L_x_77:
[----:B------:R-:W-:Y:S05]  /*2eb0*/  BSYNC B1 ;  /* 0x0000000000017941 */ /* 0x000fea0003800000 */
.L_x_76:
[----:B------:R-:W-:Y:S01]  /*2ec0*/  @!P0 IMAD R43, R43, R57, R0 ;  /* 0x000000392b2b8224 */ /* 0x000fe200078e0200 */
[----:B------:R-:W-:Y:S04]  /*2ed0*/  BSSY B1, `(.L_x_78) ;  /* 0x0000006000017945 */ /* 0x000fe80003800000 */
[----:B------:R0:W-:Y:S01]  /*2ee0*/  @!P0 STG.E.U8 desc[UR36][R4.64+0x21], R43 ;  /* 0x0000212b04008986 */ /* 0x0001e2000c101124 */
[----:B------:R-:W-:Y:S05]  /*2ef0*/  @P4 BRA `(.L_x_79) ;  /* 0x00000000000c4947 */ /* 0x000fea0003800000 */
[----:B------:R-:W1:Y:S02]  /*2f00*/  LDG.E.U8 R67, desc[UR36][R2.64+0x28] ;  /* 0x0000282402437981 */ /* 0x000e64000c1e1100 */
[----:B-1----:R-:W-:-:S05]  /*2f10*/  PRMT R11, R67, 0x8880, RZ ;  /* 0x00008880430b7816 */ /* 0x002fca00000000ff */
[----:B------:R-:W-:-:S07]  /*2f20*/  IMAD R0, R11, R58, RZ ;  /* 0x0000003a0b007224 */ /* 0x000fce00078e02ff */
.L_x_79:
[----:B------:R-:W-:Y:S05]  /*2f30*/  BSYNC B1 ;  /* 0x0000000000017941 */ /* 0x000fea0003800000 */
.L_x_78:
[----:B-1----:R-:W-:Y:S01]  /*2f40*/  @!P4 IMAD R11, R44, R57, R0 ;  /* 0x000000392c0bc224 */ /* 0x002fe200078e0200 */
[----:B------:R-:W-:Y:S04]  /*2f50*/  BSSY B1, `(.L_x_80) ;  /* 0x0000006000017945 */ /* 0x000fe80003800000 */
[----:B------:R1:W-:Y:S01]  /*2f60*/  @!P4 STG.E.U8 desc[UR36][R6.64+0x28], R11 ;  /* 0x0000280b0600c986 */ /* 0x0003e2000c101124 */
[----:B------:R-:W-:Y:S05]  /*2f70*/  @P1 BRA `(.L_x_81) ;  /* 0x00000000000c1947 */ /* 0x000fea0003800000 */
[----:B------:R-:W1:Y:S02]  /*2f80*/  LDG.E.U8 R67, desc[UR36][R2.64+0x29] ;  /* 0x0000292402437981 */ /* 0x000e64000c1e1100 */
[----:B-1----:R-:W-:-:S05]  /*2f90*/  PRMT R11, R67, 0x8880, RZ ;  /* 0x00008880430b7816 */ /* 0x002fca00000000ff */
[----:B------:R-:W-:-:S07]  /*2fa0*/  IMAD R0, R11, R58, RZ ;  /* 0x0000003a0b007224 */ /* 0x000fce00078e02ff */
.L_x_81:
[----:B------:R-:W-:Y:S05]  /*2fb0*/  BSYNC B1 ;  /* 0x0000000000017941 */ /* 0x000fea0003800000 */
.L_x_80:
[----:B------:R-:W-:Y:S01]  /*2fc0*/  @!P1 IMAD R45, R45, R57, R0 ;  /* 0x000000392d2d9224 */ /* 0x000fe200078e0200 */
[----:B------:R-:W-:Y:S04]  /*2fd0*/  BSSY B1, `(.L_x_82) ;  /* 0x0000006000017945 */ /* 0x000fe80003800000 */
[----:B------:R0:W-:Y:S01]  /*2fe0*/  @!P1 STG.E.U8 desc[UR36][R6.64+0x29], R45 ;  /* 0x0000292d06009986 */ /* 0x0001e2000c101124 */
[----:B------:R-:W-:Y:S05]  /*2ff0*/  @P3 BRA `(.L_x_83) ;  /* 0x00000000000c3947 */ /* 0x000fea0003800000 */
[----:B------:R-:W1:Y:S02]  /*3000*/  LDG.E.U8 R67, desc[UR36][R8.64+0x28] ;  /* 0x0000282408437981 */ /* 0x000e64000c1e1100 */
[----:B-1----:R-:W-:-:S05]  /*3010*/  PRMT R11, R67, 0x8880, RZ ;  /* 0x00008880430b7816 */ /* 0x002fca00000000ff */
[----:B------:R-:W-:-:S07]  /*3020*/  IMAD R0, R11, R58, RZ ;  /* 0x0000003a0b007224 */ /* 0x000fce00078e02ff */
.L_x_83:
[----:B------:R-:W-:Y:S05]  /*3030*/  BSYNC B1 ;  /* 0x0000000000017941 */ /* 0x000fea0003800000 */
.L_x_82:
        /* <DEDUP_REMOVED lines=13> */
.L_x_85:
[----:B------:R-:W-:Y:S05]  /*3110*/  BSYNC B1 ;  /* 0x0000000000017941 */ /* 0x000fea0003800000 */
.L_x_84:
[----:B------:R-:W-:Y:S01]  /*3120*/  @!P2 IMAD R47, R47, R57, R0 ;  /* 0x000000392f2fa224 */ /* 0x000fe200078e0200 */
[----:B------:R-:W-:Y:S04]  /*3130*/  BSSY B1, `(.L_x_86) ;  /* 0x0000006000017945 */ /* 0x000fe80003800000 */
[----:B------:R0:W-:Y:S01]  /*3140*/  @!P2 STG.E.U8 desc[UR36][R4.64+0x29], R47 ;  /* 0x0000292f0400a986 */ /* 0x0001e2000c101124 */
[----:B------:R-:W-:Y:S05]  /*3150*/  @P4 BRA `(.L_x_87) ;  /* 0x00000000000c4947 */ /* 0x000fea0003800000 */
[----:B------:R-:W1:Y:S02]  /*3160*/  LDG.E.U8 R67, desc[UR36][R2.64+0x30] ;  /* 0x0000302402437981 */ /* 0x000e64000c1e1100 */
[----:B-1----:R-:W-:-:S05]  /*3170*/  PRMT R11, R67, 0x8880, RZ ;  /* 0x00008880430b7816 */ /* 0x002fca00000000ff */
[----:B------:R-:W-:-:S07]  /*3180*/  IMAD R0, R11, R58, RZ ;  /* 0x0000003a0b007224 */ /* 0x000fce00078e02ff */
.L_x_87:
[----:B------:R-:W-:Y:S05]  /*3190*/  BSYNC B1 ;  /* 0x0000000000017941 */ /* 0x000fea0003800000 */
.L_x_86:
[----:B-1----:R-:W-:Y:S01]  /*31a0*/  @!P4 IMAD R11, R48, R57, R0 ;  /* 0x00000039300bc224 */ /* 0x002fe200078e0200 */
[----:B------:R-:W-:Y:S04]  /*31b0*/  BSSY B1, `(.L_x_88) ;  /* 0x0000006000017945 */ /* 0x000fe80003800000 */
[----:B------:R1:W-:Y:S01]  /*31c0*/  @!P4 STG.E.U8 desc[UR36][R6.64+0x30], R11 ;  /* 0x0000300b0600c986 */ /* 0x0003e2000c101124 */
[----:B------:R-:W-:Y:S05]  /*31d0*/  @P3 BRA `(.L_x_89) ;  /* 0x00000000000c3947 */ /* 0x000fea0003800000 */
[----:B------:R-:W1:Y:S02]  /*31e0*/  LDG.E.U8 R67, desc[UR36][R2.64+0x31] ;  /* 0x0000312402437981 */ /* 0x000e64000c1e1100 */
[----:B-1----:R-:W-:-:S05]  /*31f0*/  PRMT R11, R67, 0x8880, RZ ;  /* 0x00008880430b7816 */ /* 0x002fca00000000ff */
[----:B------:R-:W-:-:S07]  /*3200*/  IMAD R0, R11, R58, RZ ;  /* 0x0000003a0b007224 */ /* 0x000fce00078e02ff */
.L_x_89:
[----:B------:R-:W-:Y:S05]  /*3210*/  BSYNC B1 ;  /* 0x0000000000017941 */ /* 0x000fea0003800000 */
.L_x_88:
[----:B------:R-:W-:Y:S01]  /*3220*/  @!P3 IMAD R49, R49, R57, R0 ;  /* 0x000000393131b224 */ /* 0x000fe200078e0200 */
[----:B------:R-:W-:Y:S04]  /*3230*/  BSSY B1, `(.L_x_90) ;  /* 0x0000006000017945 */ /* 0x000fe80003800000 */
[----:B------:R0:W-:Y:S01]  /*3240*/  @!P3 STG.E.U8 desc[UR36][R6.64+0x31], R49 ;  /* 0x000031310600b986 */ /* 0x0001e2000c101124 */
[----:B------:R-:W-:Y:S05]  /*3250*/  @P1 BRA `(.L_x_91) ;  /* 0x00000000000c1947 */ /* 0x000fea0003800000 */
[----:B------:R-:W1:Y:S02]  /*3260*/  LDG.E.U8 R67, desc[UR36][R8.64+0x30] ;  /* 0x0000302408437981 */ /* 0x000e64000c1e1100 */
[----:B-1----:R-:W-:-:S05]  /*3270*/  PRMT R11, R67, 0x8880, RZ ;  /* 0x00008880430b7816 */ /* 0x002fca00000000ff */
[----:B------:R-:W-:-:S07]  /*3280*/  IMAD R0, R11, R58, RZ ;  /* 0x0000003a0b007224 */ /* 0x000fce00078e02ff */
.L_x_91:
[----:B------:R-:W-:Y:S05]  /*3290*/  BSYNC B1 ;  /* 0x0000000000017941 */ /* 0x000fea0003800000 */
.L_x_90:
        /* <DEDUP_REMOVED lines=13> */
.L_x_93:
[----:B------:R-:W-:Y:S05]  /*3370*/  BSYNC B1 ;  /* 0x0000000000017941 */ /* 0x000fea0003800000 */
.L_x_92:
[----:B------:R-:W-:Y:S01]  /*3380*/  @!P0 IMAD R51, R51, R57, R0 ;  /* 0x0000003933338224 */ /* 0x000fe200078e0200 */
[----:B------:R-:W-:Y:S04]  /*3390*/  BSSY B1, `(.L_x_94) ;  /* 0x0000006000017945 */ /* 0x000fe80003800000 */
[----:B------:R0:W-:Y:S01]  /*33a0*/  @!P0 STG.E.U8 desc[UR36][R4.64+0x31], R51 ;  /* 0x0000313304008986 */ /* 0x0001e2000c101124 */
[----:B------:R-:W-:Y:S05]  /*33b0*/  @P4 BRA `(.L_x_95) ;  /* 0x00000000000c4947 */ /* 0x000fea0003800000 */
[----:B------:R-:W1:Y:S02]  /*33c0*/  LDG.E.U8 R67, desc[UR36][R2.64+0x38] ;  /* 0x0000382402437981 */ /* 0x000e64000c1e1100 */
[----:B-1----:R-:W-:-:S05]  /*33d0*/  PRMT R11, R67, 0x8880, RZ ;  /* 0x00008880430b7816 */ /* 0x002fca00000000ff */
[----:B------:R-:W-:-:S07]  /*33e0*/  IMAD R0, R11, R58, RZ ;  /* 0x0000003a0b007224 */ /* 0x000fce00078e02ff */
.L_x_95:
[----:B------:R-:W-:Y:S05]  /*33f0*/  BSYNC B1 ;  /* 0x0000000000017941 */ /* 0x000fea0003800000 */
.L_x_94:
[----:B-1----:R-:W-:Y:S01]  /*3400*/  @!P4 IMAD R11, R52, R57, R0 ;  /* 0x00000039340bc224 */ /* 0x002fe200078e0200 */
[----:B------:R-:W-:Y:S04]  /*3410*/  BSSY B1, `(.L_x_96) ;  /* 0x0000006000017945 */ /* 0x000fe80003800000 */
[----:B------:R1:W-:Y:S01]  /*3420*/  @!P4 STG.E.U8 desc[UR36][R6.64+0x38], R11 ;  /* 0x0000380b0600c986 */ /* 0x0003e2000c101124 */
[----:B------:R-:W-:Y:S05]  /*3430*/  @P1 BRA `(.L_x_97) ;  /* 0x00000000000c1947 */ /* 0x000fea0003800000 */
[----:B------:R-:W1:Y:S02]  /*3440*/  LDG.E.U8 R67, desc[UR36][R2.64+0x39] ;  /* 0x0000392402437981 */ /* 0x000e64000c1e1100 */
[----:B-1----:R-:W-:-:S05]  /*3450*/  PRMT R11, R67, 0x8880, RZ ;  /* 0x00008880430b7816 */ /* 0x002fca00000000ff */
[----:B------:R-:W-:-:S07]  /*3460*/  IMAD R0, R11, R58, RZ ;  /* 0x0000003a0b007224 */ /* 0x000fce00078e02ff */
.L_x_97:
[----:B------:R-:W-:Y:S05]  /*3470*/  BSYNC B1 ;  /* 0x0000000000017941 */ /* 0x000fea0003800000 */
.L_x_96:
[----:B------:R-:W-:Y:S01]  /*3480*/  @!P1 IMAD R53, R53, R57, R0 ;  /* 0x0000003935359224 */ /* 0x000fe200078e0200 */
[----:B------:R-:W-:Y:S04]  /*3490*/  BSSY B1, `(.L_x_98) ;  /* 0x0000006000017945 */ /* 0x000fe80003800000 */
[----:B------:R0:W-:Y:S01]  /*34a0*/  @!P1 STG.E.U8 desc[UR36][R6.64+0x39], R53 ;  /* 0x0000393506009986 */ /* 0x0001e2000c101124 */
[----:B------:R-:W-:Y:S05]  /*34b0*/  @P3 BRA `(.L_x_99) ;  /* 0x00000000000c3947 */ /* 0x000fea0003800000 */
[----:B------:R-:W0:Y:S02]  /*34c0*/  LDG.E.U8 R67, desc[UR36][R8.64+0x38] ;  /* 0x0000382408437981 */ /* 0x000e24000c1e1100 */
[----:B0-----:R-:W-:-:S05]  /*34d0*/  PRMT R3, R67, 0x8880, RZ ;  /* 0x0000888043037816 */ /* 0x001fca00000000ff */
[----:B------:R-:W-:-:S07]  /*34e0*/  IMAD R0, R3, R58, RZ ;  /* 0x0000003a03007224 */ /* 0x000fce00078e02ff */
.L_x_99:
[----:B------:R-:W-:Y:S05]  /*34f0*/  BSYNC B1 ;  /* 0x0000000000017941 */ /* 0x000fea0003800000 */
.L_x_98:
[----:B0-----:R-:W-:Y:S01]  /*3500*/  @!P3 IMAD R3, R54, R57, R0 ;  /* 0x000000393603b224 */ /* 0x001fe200078e0200 */
[----:B------:R-:W-:Y:S01]  /*3510*/  ISETP.LT.OR P2, PT, R14, 0x9, !P2 ;  /* 0x000000090e00780c */ /* 0x000fe20005741670 */
[----:B------:R-:W-:Y:S03]  /*3520*/  BSSY B1, `(.L_x_100) ;  /* 0x0000006000017945 */ /* 0x000fe60003800000 */
[----:B------:R0:W-:Y:S09]  /*3530*/  @!P3 STG.E.U8 desc[UR36][R4.64+0x38], R3 ;  /* 0x000038030400b986 */ /* 0x0001f2000c101124 */
[----:B------:R-:W-:Y:S05]  /*3540*/  @P2 BRA `(.L_x_101) ;  /* 0x00000000000c2947 */ /* 0x000fea0003800000 */
[----:B------:R-:W0:Y:S02]  /*3550*/  LDG.E.U8 R67, desc[UR36][R8.64+0x39] ;  /* 0x0000392408437981 */ /* 0x000e24000c1e1100 */
[----:B0-----:R-:W-:-:S05]  /*3560*/  PRMT R3, R67, 0x8880, RZ ;  /* 0x0000888043037816 */ /* 0x001fca00000000ff */
[----:B------:R-:W-:-:S07]  /*3570*/  IMAD R0, R3, R58, RZ ;  /* 0x0000003a03007224 */ /* 0x000fce00078e02ff */
.L_x_101:
[----:B------:R-:W-:Y:S05]  /*3580*/  BSYNC B1 ;  /* 0x0000000000017941 */ /* 0x000fea0003800000 */
.L_x_100:
[----:B------:R-:W-:Y:S01]  /*3590*/  IMAD R55, R55, R57, R0 ;  /* 0x0000003937377224 */ /* 0x000fe200078e0200 */
[----:B------:R-:W-:Y:S06]  /*35a0*/  @P2 BRA `(.L_x_102) ;  /* 0x0000000400c82947 */ /* 0x000fec0003800000 */
[----:B------:R0:W-:Y:S01]  /*35b0*/  STG.E.U8 desc[UR36][R4.64+0x39], R55 ;  /* 0x0000393704007986 */ /* 0x0001e2000c101124 */
[----:B------:R-:W-:Y:S05]  /*35c0*/  BRA `(.L_x_102) ;  /* 0x0000000400c07947 */ /* 0x000fea0003800000 */
.L_x_37:
[C---:B------:R-:W-:Y:S02]  /*35d0*/  ISETP.GE.AND P0, PT, R19.reuse, 0x2, PT ;  /* 0x000000021300780c */ /* 0x040fe40003f06270 */
[----:B------:R-:W-:Y:S02]  /*35e0*/  ISETP.GE.AND P2, PT, R19, 0x1, PT ;  /* 0x000000011300780c */ /* 0x000fe40003f46270 */
[C---:B------:R-:W-:Y:S02]  /*35f0*/  ISETP.LT.OR P3, PT, R14.reuse, 0x1, !P0 ;  /* 0x000000010e00780c */ /* 0x040fe40004761670 */
[C---:B------:R-:W-:Y:S02]  /*3600*/  ISETP.LT.OR P1, PT, R14.reuse, 0x1, !P2 ;  /* 0x000000010e00780c */ /* 0x040fe40005721670 */
[C---:B------:R-:W-:Y:S02]  /*3610*/  ISETP.LT.OR P2, PT, R14.reuse, 0x9, !P2 ;  /* 0x000000090e00780c */ /* 0x040fe40005741670 */
[----:B------:R-:W-:-:S07]  /*3620*/  ISETP.LT.OR P0, PT, R14, 0x9, !P0 ;  /* 0x000000090e00780c */ /* 0x000fce0004701670 */
[-C--:B------:R-:W-:Y:S02]  /*3630*/  @!P3 IMAD R25, R25, R57.reuse, RZ ;  /* 0x000000391919b224 */ /* 0x080fe400078e02ff */
[-C--:B------:R-:W-:Y:S02]  /*3640*/  @!P1 IMAD R3, R24, R57.reuse, RZ ;  /* 0x0000003918039224 */ /* 0x080fe400078e02ff */
[-C--:B------:R-:W-:Y:S01]  /*3650*/  @!P2 IMAD R9, R26, R57.reuse, RZ ;  /* 0x000000391a09a224 */ /* 0x080fe200078e02ff */
[----:B------:R-:W-:Y:S01]  /*3660*/  @!P3 STG.E.U8 desc[UR36][R6.64+0x1], R25 ;  /* 0x000001190600b986 */ /* 0x000fe2000c101124 */
[----:B------:R-:W-:Y:S01]  /*3670*/  ISETP.GE.AND P3, PT, R19, 0x9, PT ;  /* 0x000000091300780c */ /* 0x000fe20003f66270 */
[----:B------:R-:W-:Y:S02]  /*3680*/  @!P0 IMAD R27, R27, R57, RZ ;  /* 0x000000391b1b8224 */ /* 0x000fe400078e02ff */
[----:B------:R0:W-:Y:S01]  /*3690*/  @!P1 STG.E.U8 desc[UR36][R6.64], R3 ;  /* 0x0000000306009986 */ /* 0x0001e2000c101124 */
[----:B------:R-:W-:-:S03]  /*36a0*/  ISETP.GE.AND P1, PT, R19, 0xa, PT ;  /* 0x0000000a1300780c */ /* 0x000fc60003f26270 */
[----:B------:R1:W-:Y:S01]  /*36b0*/  @!P2 STG.E.U8 desc[UR36][R4.64], R9 ;  /* 0x000000090400a986 */ /* 0x0003e2000c101124 */
[C---:B------:R-:W-:Y:S02]  /*36c0*/  ISETP.LT.OR P2, PT, R14.reuse, 0x1, !P3 ;  /* 0x000000010e00780c */ /* 0x040fe40005f41670 */
[C---:B------:R-:W-:Y:S01]  /*36d0*/  ISETP.LT.OR P4, PT, R14.reuse, 0x1, !P1 ;  /* 0x000000010e00780c */ /* 0x040fe20004f81670 */
[----:B------:R-:W-:Y:S01]  /*36e0*/  @!P0 STG.E.U8 desc[UR36][R4.64+0x1], R27 ;  /* 0x0000011b04008986 */ /* 0x000fe2000c101124 */
[C---:B------:R-:W-:Y:S02]  /*36f0*/  ISETP.LT.OR P3, PT, R14.reuse, 0x9, !P3 ;  /* 0x000000090e00780c */ /* 0x040fe40005f61670 */
[----:B------:R-:W-:Y:S02]  /*3700*/  ISETP.GE.AND P0, PT, R19, 0x12, PT ;  /* 0x000000121300780c */ /* 0x000fe40003f06270 */
[----:B------:R-:W-:-:S05]  /*3710*/  ISETP.LT.OR P1, PT, R14, 0x9, !P1 ;  /* 0x000000090e00780c */ /* 0x000fca0004f21670 */
[-C--:B------:R-:W-:Y:S02]  /*3720*/  @!P2 IMAD R11, R28, R57.reuse, RZ ;  /* 0x000000391c0ba224 */ /* 0x080fe400078e02ff */
[-C--:B------:R-:W-:Y:S02]  /*3730*/  @!P4 IMAD R29, R29, R57.reuse, RZ ;  /* 0x000000391d1dc224 */ /* 0x080fe400078e02ff */
[-C--:B0-----:R-:W-:Y:S01]  /*3740*/  @!P3 IMAD R3, R30, R57.reuse, RZ ;  /* 0x000000391e03b224 */ /* 0x081fe200078e02ff */
[----:B------:R0:W-:Y:S01]  /*3750*/  @!P2 STG.E.U8 desc[UR36][R6.64+0x8], R11 ;  /* 0x0000080b0600a986 */ /* 0x0001e2000c101124 */
[----:B------:R-:W-:Y:S02]  /*3760*/  ISETP.GE.AND P2, PT, R19, 0x11, PT ;  /* 0x000000111300780c */ /* 0x000fe40003f46270 */
[----:B------:R-:W-:Y:S01]  /*3770*/  @!P1 IMAD R31, R31, R57, RZ ;  /* 0x000000391f1f9224 */ /* 0x000fe200078e02ff */
[----:B------:R-:W-:Y:S01]  /*3780*/  @!P4 STG.E.U8 desc[UR36][R6.64+0x9], R29 ;  /* 0x0000091d0600c986 */ /* 0x000fe2000c101124 */
[----:B------:R-:W-:-:S02]  /*3790*/  ISETP.LT.OR P4, PT, R14, 0x1, !P0 ;  /* 0x000000010e00780c */ /* 0x000fc40004781670 */
[C---:B------:R-:W-:Y:S01]  /*37a0*/  ISETP.LT.OR P0, PT, R14.reuse, 0x9, !P0 ;  /* 0x000000090e00780c */ /* 0x040fe20004701670 */
[----:B------:R2:W-:Y:S01]  /*37b0*/  @!P3 STG.E.U8 desc[UR36][R4.64+0x8], R3 ;  /* 0x000008030400b986 */ /* 0x0005e2000c101124 */
[C---:B------:R-:W-:Y:S02]  /*37c0*/  ISETP.LT.OR P3, PT, R14.reuse, 0x1, !P2 ;  /* 0x000000010e00780c */ /* 0x040fe40005761670 */
[----:B------:R-:W-:Y:S01]  /*37d0*/  ISETP.LT.OR P2, PT, R14, 0x9, !P2 ;  /* 0x000000090e00780c */ /* 0x000fe20005741670 */
[----:B------:R-:W-:Y:S01]  /*37e0*/  @!P1 STG.E.U8 desc[UR36][R4.64+0x9], R31 ;  /* 0x0000091f04009986 */ /* 0x000fe2000c101124 */
[----:B------:R-:W-:-:S05]  /*37f0*/  ISETP.GE.AND P1, PT, R19, 0x1a, PT ;  /* 0x0000001a1300780c */ /* 0x000fca0003f26270 */
[-C--:B------:R-:W-:Y:S02]  /*3800*/  @!P4 IMAD R33, R33, R57.reuse, RZ ;  /* 0x000000392121c224 */ /* 0x080fe400078e02ff */
[-C--:B------:R-:W-:Y:S02]  /*3810*/  @!P0 IMAD R35, R35, R57.reuse, RZ ;  /* 0x0000003923238224 */ /* 0x080fe400078e02ff */
[-C--:B-1----:R-:W-:Y:S01]  /*3820*/  @!P3 IMAD R9, R32, R57.reuse, RZ ;  /* 0x000000392009b224 */ /* 0x082fe200078e02ff */
[----:B------:R-:W-:Y:S01]  /*3830*/  @!P4 STG.E.U8 desc[UR36][R6.64+0x11], R33 ;  /* 0x000011210600c986 */ /* 0x000fe2000c101124 */
[----:B0-----:R-:W-:Y:S01]  /*3840*/  @!P2 IMAD R11, R34, R57, RZ ;  /* 0x00000039220ba224 */ /* 0x001fe200078e02ff */
[----:B------:R-:W-:Y:S02]  /*3850*/  ISETP.LT.OR P4, PT, R14, 0x1, !P1 ;  /* 0x000000010e00780c */ /* 0x000fe40004f81670 */
[----:B------:R0:W-:Y:S01]  /*3860*/  @!P3 STG.E.U8 desc[UR36][R6.64+0x10], R9 ;  /* 0x000010090600b986 */ /* 0x0001e2000c101124 */
[----:B------:R-:W-:-:S02]  /*3870*/  ISETP.GE.AND P3, PT, R19, 0x19, PT ;  /* 0x000000191300780c */ /* 0x000fc40003f66270 */
[C---:B------:R-:W-:Y:S01]  /*3880*/  ISETP.LT.OR P1, PT, R14.reuse, 0x9, !P1 ;  /* 0x000000090e00780c */ /* 0x040fe20004f21670 */
[----:B------:R1:W-:Y:S01]  /*3890*/  @!P2 STG.E.U8 desc[UR36][R4.64+0x10], R11 ;  /* 0x0000100b0400a986 */ /* 0x0003e2000c101124 */
[C---:B------:R-:W-:Y:S02]  /*38a0*/  ISETP.LT.OR P2, PT, R14.reuse, 0x1, !P3 ;  /* 0x000000010e00780c */ /* 0x040fe40005f41670 */
[----:B------:R-:W-:Y:S01]  /*38b0*/  ISETP.LT.OR P3, PT, R14, 0x9, !P3 ;  /* 0x000000090e00780c */ /* 0x000fe20005f61670 */
[----:B------:R-:W-:Y:S01]  /*38c0*/  @!P0 STG.E.U8 desc[UR36][R4.64+0x11], R35 ;  /* 0x0000112304008986 */ /* 0x000fe2000c101124 */
[----:B------:R-:W-:Y:S02]  /*38d0*/  ISETP.GE.AND P0, PT, R19, 0x22, PT ;  /* 0x000000221300780c */ /* 0x000fe40003f06270 */
[----:B------:R-:W-:-:S05]  /*38e0*/  @!P4 IMAD R37, R37, R57, RZ ;  /* 0x000000392525c224 */ /* 0x000fca00078e02ff */
[----:B------:R-:W-:Y:S01]  /*38f0*/  @!P4 STG.E.U8 desc[UR36][R6.64+0x19], R37 ;  /* 0x000019250600c986 */ /* 0x000fe2000c101124 */
[-C--:B------:R-:W-:Y:S02]  /*3900*/  @!P1 IMAD R39, R39, R57.reuse, RZ ;  /* 0x0000003927279224 */ /* 0x080fe400078e02ff */
[-C--:B--2---:R-:W-:Y:S02]  /*3910*/  @!P2 IMAD R3, R36, R57.reuse, RZ ;  /* 0x000000392403a224 */ /* 0x084fe400078e02ff */
[----:B0-----:R-:W-:-:S03]  /*3920*/  @!P3 IMAD R9, R38, R57, RZ ;  /* 0x000000392609b224 */ /* 0x001fc600078e02ff */
[----:B------:R0:W-:Y:S01]  /*3930*/  @!P2 STG.E.U8 desc[UR36][R6.64+0x18], R3 ;  /* 0x000018030600a986 */ /* 0x0001e2000c101124 */
[----:B------:R-:W-:-:S03]  /*3940*/  ISETP.GE.AND P2, PT, R19, 0x21, PT ;  /* 0x000000211300780c */ /* 0x000fc60003f46270 */
[----:B------:R2:W-:Y:S01]  /*3950*/  @!P3 STG.E.U8 desc[UR36][R4.64+0x18], R9 ;  /* 0x000018090400b986 */ /* 0x0005e2000c101124 */
[C---:B------:R-:W-:Y:S02]  /*3960*/  ISETP.LT.OR P3, PT, R14.reuse, 0x1, !P0 ;  /* 0x000000010e00780c */ /* 0x040fe40004761670 */
[C---:B------:R-:W-:Y:S01]  /*3970*/  ISETP.LT.OR P4, PT, R14.reuse, 0x1, !P2 ;  /* 0x000000010e00780c */ /* 0x040fe20005781670 */
[----:B------:R-:W-:Y:S01]  /*3980*/  @!P1 STG.E.U8 desc[UR36][R4.64+0x19], R39 ;  /* 0x0000192704009986 */ /* 0x000fe2000c101124 */
[----:B------:R-:W-:Y:S02]  /*3990*/  ISETP.LT.OR P2, PT, R14, 0x9, !P2 ;  /* 0x000000090e00780c */ /* 0x000fe40005741670 */
[----:B------:R-:W-:-:S07]  /*39a0*/  ISETP.GE.AND P1, PT, R19, 0x29, PT ;  /* 0x000000291300780c */ /* 0x000fce0003f26270 */
[-C--:B------:R-:W-:Y:S02]  /*39b0*/  @!P3 IMAD R41, R41, R57.reuse, RZ ;  /* 0x000000392929b224 */ /* 0x080fe400078e02ff */
[-C--:B-1----:R-:W-:Y:S02]  /*39c0*/  @!P4 IMAD R11, R40, R57.reuse, RZ ;  /* 0x00000039280bc224 */ /* 0x082fe400078e02ff */
[----:B0-----:R-:W-:Y:S01]  /*39d0*/  @!P2 IMAD R3, R42, R57, RZ ;  /* 0x000000392a03a224 */ /* 0x001fe200078e02ff */
[----:B------:R-:W-:Y:S01]  /*39e0*/  @!P3 STG.E.U8 desc[UR36][R6.64+0x21], R41 ;  /* 0x000021290600b986 */ /* 0x000fe2000c101124 */
[C---:B------:R-:W-:Y:S02]  /*39f0*/  ISETP.LT.OR P3, PT, R14.reuse, 0x9, !P0 ;  /* 0x000000090e00780c */ /* 0x040fe40004761670 */
[----:B------:R-:W-:Y:S01]  /*3a00*/  ISETP.GE.AND P0, PT, R19, 0x2a, PT ;  /* 0x0000002a1300780c */ /* 0x000fe20003f06270 */
[----:B------:R0:W-:Y:S01]  /*3a10*/  @!P4 STG.E.U8 desc[UR36][R6.64+0x20], R11 ;  /* 0x0000200b0600c986 */ /* 0x0001e2000c101124 */
[----:B------:R-:W-:-:S02]  /*3a20*/  ISETP.LT.OR P4, PT, R14, 0x1, !P1 ;  /* 0x000000010e00780c */ /* 0x000fc40004f81670 */
[C---:B------:R-:W-:Y:S01]  /*3a30*/  ISETP.LT.OR P1, PT, R14.reuse, 0x9, !P1 ;  /* 0x000000090e00780c */ /* 0x040fe20004f21670 */
[----:B------:R1:W-:Y:S01]  /*3a40*/  @!P2 STG.E.U8 desc[UR36][R4.64+0x20], R3 ;  /* 0x000020030400a986 */ /* 0x0003e2000c101124 */
[C---:B------:R-:W-:Y:S02]  /*3a50*/  ISETP.LT.OR P2, PT, R14.reuse, 0x1, !P0 ;  /* 0x000000010e00780c */ /* 0x040fe40004741670 */
[----:B------:R-:W-:-:S03]  /*3a60*/  ISETP.LT.OR P0, PT, R14, 0x9, !P0 ;  /* 0x000000090e00780c */ /* 0x000fc60004701670 */
[----:B------:R-:W-:-:S04]  /*3a70*/  @!P3 IMAD R43, R43, R57, RZ ;  /* 0x000000392b2bb224 */ /* 0x000fc800078e02ff */
[-C--:B--2---:R-:W-:Y:S01]  /*3a80*/  @!P4 IMAD R9, R44, R57.reuse, RZ ;  /* 0x000000392c09c224 */ /* 0x084fe200078e02ff */
[----:B------:R-:W-:Y:S01]  /*3a90*/  @!P3 STG.E.U8 desc[UR36][R4.64+0x21], R43 ;  /* 0x0000212b0400b986 */ /* 0x000fe2000c101124 */
[----:B------:R-:W-:Y:S01]  /*3aa0*/  ISETP.GE.AND P3, PT, R19, 0x31, PT ;  /* 0x000000311300780c */ /* 0x000fe20003f66270 */
[-C--:B0-----:R-:W-:Y:S02]  /*3ab0*/  @!P1 IMAD R11, R46, R57.reuse, RZ ;  /* 0x000000392e0b9224 */ /* 0x081fe400078e02ff */
[-C--:B------:R-:W-:Y:S01]  /*3ac0*/  @!P2 IMAD R45, R45, R57.reuse, RZ ;  /* 0x000000392d2da224 */ /* 0x080fe200078e02ff */
[----:B------:R0:W-:Y:S01]  /*3ad0*/  @!P4 STG.E.U8 desc[UR36][R6.64+0x28], R9 ;  /* 0x000028090600c986 */ /* 0x0001e2000c101124 */
[C---:B------:R-:W-:Y:S01]  /*3ae0*/  ISETP.LT.OR P4, PT, R14.reuse, 0x1, !P3 ;  /* 0x000000010e00780c */ /* 0x040fe20005f81670 */
[----:B------:R-:W-:Y:S01]  /*3af0*/  @!P0 IMAD R47, R47, R57, RZ ;  /* 0x000000392f2f8224 */ /* 0x000fe200078e02ff */
[----:B------:R-:W-:Y:S01]  /*3b00*/  ISETP.LT.OR P3, PT, R14, 0x9, !P3 ;  /* 0x000000090e00780c */ /* 0x000fe20005f61670 */
[----:B------:R-:W-:Y:S01]  /*3b10*/  @!P2 STG.E.U8 desc[UR36][R6.64+0x29], R45 ;  /* 0x0000292d0600a986 */ /* 0x000fe2000c101124 */
[----:B------:R-:W-:-:S03]  /*3b20*/  ISETP.GE.AND P2, PT, R19, 0x32, PT ;  /* 0x000000321300780c */ /* 0x000fc60003f46270 */
[----:B------:R-:W-:Y:S01]  /*3b30*/  @!P1 STG.E.U8 desc[UR36][R4.64+0x28], R11 ;  /* 0x0000280b04009986 */ /* 0x000fe2000c101124 */
[C---:B------:R-:W-:Y:S02]  /*3b40*/  ISETP.LT.OR P1, PT, R14.reuse, 0x1, !P2 ;  /* 0x000000010e00780c */ /* 0x040fe40005721670 */
[----:B------:R-:W-:Y:S01]  /*3b50*/  ISETP.LT.OR P2, PT, R14, 0x9, !P2 ;  /* 0x000000090e00780c */ /* 0x000fe20005741670 */
[----:B------:R-:W-:Y:S01]  /*3b60*/  @!P0 STG.E.U8 desc[UR36][R4.64+0x29], R47 ;  /* 0x0000292f04008986 */ /* 0x000fe2000c101124 */
[----:B------:R-:W-:Y:S01]  /*3b70*/  ISETP.GE.AND P0, PT, R19, 0x3a, PT ;  /* 0x0000003a1300780c */ /* 0x000fe20003f06270 */
[-C--:B-1----:R-:W-:Y:S02]  /*3b80*/  @!P4 IMAD R3, R48, R57.reuse, RZ ;  /* 0x000000393003c224 */ /* 0x082fe400078e02ff */
[----:B0-----:R-:W-:-:S03]  /*3b90*/  @!P3 IMAD R9, R50, R57, RZ ;  /* 0x000000393209b224 */ /* 0x001fc600078e02ff */
[----:B------:R0:W-:Y:S01]  /*3ba0*/  @!P4 STG.E.U8 desc[UR36][R6.64+0x30], R3 ;  /* 0x000030030600c986 */ /* 0x0001e2000c101124 */
[----:B------:R-:W-:Y:S02]  /*3bb0*/  ISETP.GE.AND P4, PT, R19, 0x39, PT ;  /* 0x000000391300780c */ /* 0x000fe40003f86270 */
[-C--:B------:R-:W-:Y:S02]  /*3bc0*/  @!P1 IMAD R49, R49, R57.reuse, RZ ;  /* 0x0000003931319224 */ /* 0x080fe400078e02ff */
[----:B------:R-:W-:-:S03]  /*3bd0*/  @!P2 IMAD R51, R51, R57, RZ ;  /* 0x000000393333a224 */ /* 0x000fc600078e02ff */
[----:B------:R1:W-:Y:S01]  /*3be0*/  @!P1 STG.E.U8 desc[UR36][R6.64+0x31], R49 ;  /* 0x0000313106009986 */ /* 0x0003e2000c101124 */
[C---:B------:R-:W-:Y:S02]  /*3bf0*/  ISETP.LT.OR P1, PT, R14.reuse, 0x1, !P0 ;  /* 0x000000010e00780c */ /* 0x040fe40004721670 */
[C---:B------:R-:W-:Y:S01]  /*3c00*/  ISETP.LT.OR P0, PT, R14.reuse, 0x9, !P0 ;  /* 0x000000090e00780c */ /* 0x040fe20004701670 */
[----:B------:R1:W-:Y:S01]  /*3c10*/  @!P3 STG.E.U8 desc[UR36][R4.64+0x30], R9 ;  /* 0x000030090400b986 */ /* 0x0003e2000c101124 */
[C---:B------:R-:W-:Y:S02]  /*3c20*/  ISETP.LT.OR P3, PT, R14.reuse, 0x1, !P4 ;  /* 0x000000010e00780c */ /* 0x040fe40006761670 */
[----:B------:R-:W-:Y:S01]  /*3c30*/  ISETP.LT.OR P4, PT, R14, 0x9, !P4 ;  /* 0x000000090e00780c */ /* 0x000fe20006781670 */
[----:B------:R1:W-:Y:S06]  /*3c40*/  @!P2 STG.E.U8 desc[UR36][R4.64+0x31], R51 ;  /* 0x000031330400a986 */ /* 0x0003ec000c101124 */
[----:B------:R-:W-:-:S02]  /*3c50*/  @!P1 IMAD R53, R53, R57, RZ ;  /* 0x0000003935359224 */ /* 0x000fc400078e02ff */
[-C--:B------:R-:W-:Y:S02]  /*3c60*/  @!P0 IMAD R55, R55, R57.reuse, RZ ;  /* 0x0000003937378224 */ /* 0x080fe400078e02ff */
[-C--:B0-----:R-:W-:Y:S01]  /*3c70*/  @!P3 IMAD R3, R52, R57.reuse, RZ ;  /* 0x000000393403b224 */ /* 0x081fe200078e02ff */
[----:B------:R1:W-:Y:S01]  /*3c80*/  @!P1 STG.E.U8 desc[UR36][R6.64+0x39], R53 ;  /* 0x0000393506009986 */ /* 0x0003e2000c101124 */
[----:B------:R-:W-:-:S03]  /*3c90*/  @!P4 IMAD R11, R54, R57, RZ ;  /* 0x00000039360bc224 */ /* 0x000fc600078e02ff */
[----:B------:R1:W-:Y:S04]  /*3ca0*/  @!P3 STG.E.U8 desc[UR36][R6.64+0x38], R3 ;  /* 0x000038030600b986 */ /* 0x0003e8000c101124 */
[----:B------:R1:W-:Y:S04]  /*3cb0*/  @!P4 STG.E.U8 desc[UR36][R4.64+0x38], R11 ;  /* 0x0000380b0400c986 */ /* 0x0003e8000c101124 */
[----:B------:R1:W-:Y:S02]  /*3cc0*/  @!P0 STG.E.U8 desc[UR36][R4.64+0x39], R55 ;  /* 0x0000393704008986 */ /* 0x0003e4000c101124 */
.L_x_102:
[----:B------:R-:W-:Y:S05]  /*3cd0*/  BSYNC B0 ;  /* 0x0000000000007941 */ /* 0x000fea0003800000 */
.L_x_36:
[----:B01----:R-:W2:Y:S01]  /*3ce0*/  LDL.64 R2, [R1] ;  /* 0x0000000001027983 */ /* 0x003ea20000100a00 */
[----:B------:R-:W-:Y:S01]  /*3cf0*/  ULDC.64 UR4, c[0x0][0x650] ;  /* 0x0001940000047ab9 */ /* 0x000fe20000000a00 */
[----:B------:R0:W-:Y:S01]  /*3d00*/  SYNCS.ARRIVE.TRANS64.A1T0 RZ, [R65+UR47], RZ ;  /* 0x000000ff41ff79a7 */ /* 0x0001e2000810002f */
[----:B------:R-:W-:Y:S01]  /*3d10*/  PRMT R0, RZ, 0x7610, R0 ;  /* 0x00007610ff007816 */ /* 0x000fe20000000000 */
[----:B------:R-:W-:Y:S02]  /*3d20*/  IMAD.MOV.U32 R19, RZ, RZ, -0x1 ;  /* 0xffffffffff137424 */ /* 0x000fe400078e00ff */
[----:B------:R-:W-:Y:S01]  /*3d30*/  IMAD.MOV.U32 R22, RZ, RZ, -0x1 ;  /* 0xffffffffff167424 */ /* 0x000fe200078e00ff */
[----:B--2---:R-:W-:-:S04]  /*3d40*/  LEA R18, P0, R2, R18, 0x1 ;  /* 0x0000001202127211 */ /* 0x004fc800078008ff */
[----:B------:R-:W-:Y:S01]  /*3d50*/  LEA.HI.X R17, R2, R17, R23, 0x1, P0 ;  /* 0x0000001102117211 */ /* 0x000fe200000f0c17 */
[----:B------:R-:W-:Y:S01]  /*3d60*/  IMAD.MOV.U32 R2, RZ, RZ, -0x1 ;  /* 0xffffffffff027424 */ /* 0x000fe200078e00ff */
[----:B------:R-:W-:-:S04]  /*3d70*/  ISETP.GE.U32.AND P0, PT, R18, UR4, PT ;  /* 0x0000000412007c0c */ /* 0x000fc8000bf06070 */
[----:B------:R-:W-:-:S13]  /*3d80*/  ISETP.GE.U32.AND.EX P0, PT, R17, UR5, PT, P0 ;  /* 0x0000000511007c0c */ /* 0x000fda000bf06100 */
[----:B0-----:R-:W-:Y:S05]  /*3d90*/  @P0 BRA `(.L_x_103) ;  /* 0x0000000400700947 */ /* 0x001fea0003800000 */
[----:B------:R-:W0:Y:S01]  /*3da0*/  S2R R10, SR_CTAID.X ;  /* 0x00000000000a7919 */ /* 0x000e220000002500 */
[----:B------:R-:W1:Y:S01]  /*3db0*/  LDC.64 R8, c[0x0][0x628] ;  /* 0x00018a00ff087b82 */ /* 0x000e620000000a00 */
[----:B------:R-:W-:Y:S01]  /*3dc0*/  ULDC UR4, c[0x0][0x150] ;  /* 0x0000540000047ab9 */ /* 0x000fe20000000800 */
[----:B----4-:R-:W-:Y:S01]  /*3dd0*/  IMAD.MOV.U32 R6, RZ, RZ, R18 ;  /* 0x000000ffff067224 */ /* 0x010fe200078e0012 */
[----:B------:R-:W2:Y:S01]  /*3de0*/  S2R R20, SR_CTAID.Y ;  /* 0x0000000000147919 */ /* 0x000ea20000002600 */
[----:B------:R-:W-:-:S04]  /*3df0*/  IMAD.MOV.U32 R7, RZ, RZ, R17 ;  /* 0x000000ffff077224 */ /* 0x000fc800078e0011 */
[----:B------:R-:W4:Y:S08]  /*3e00*/  LDC R15, c[0x0][0x144] ;  /* 0x00005100ff0f7b82 */ /* 0x000f300000000800 */
[----:B------:R-:W2:Y:S08]  /*3e10*/  LDC R0, c[0x0][0x630] ;  /* 0x00018c00ff007b82 */ /* 0x000eb00000000800 */
[----:B------:R-:W2:Y:S01]  /*3e20*/  LDC.64 R12, c[0x0][0x620] ;  /* 0x00018800ff0c7b82 */ /* 0x000ea20000000a00 */
[----:B-1----:R-:W-:-:S04]  /*3e30*/  ISETP.NE.U32.AND P0, PT, R8, RZ, PT ;  /* 0x000000ff0800720c */ /* 0x002fc80003f05070 */
[----:B------:R-:W-:Y:S02]  /*3e40*/  ISETP.NE.AND.EX P0, PT, R9, RZ, PT, P0 ;  /* 0x000000ff0900720c */ /* 0x000fe40003f05300 */
[----:B0-----:R-:W-:-:S05]  /*3e50*/  I2FP.F32.U32 R2, R10 ;  /* 0x0000000a00027245 */ /* 0x001fca0000201000 */
[----:B------:R-:W-:-:S04]  /*3e60*/  FMUL R2, R2, UR4 ;  /* 0x0000000402027c20 */ /* 0x000fc80008400000 */
[----:B------:R0:W1:Y:S02]  /*3e70*/  F2I.U32.TRUNC.NTZ R14, R2 ;  /* 0x00000002000e7305 */ /* 0x000064000020f000 */
[----:B----4-:R-:W-:Y:S05]  /*3e80*/  @!P0 BRA `(.L_x_104) ;  /* 0x0000000000288947 */ /* 0x010fea0003800000 */
[----:B------:R-:W4:Y:S02]  /*3e90*/  LDC R3, c[0x0][0x634] ;  /* 0x00018d00ff037b82 */ /* 0x000f240000000800 */
[----:B----4-:R-:W-:-:S05]  /*3ea0*/  IADD3 R7, P0, R18, R3, RZ ;  /* 0x0000000312077210 */ /* 0x010fca0007f1e0ff */
[----:B------:R-:W-:-:S04]  /*3eb0*/  IMAD.X R11, RZ, RZ, R17, P0 ;  /* 0x000000ffff0b7224 */ /* 0x000fc800000e0611 */
[----:B0-----:R-:W-:-:S04]  /*3ec0*/  IMAD.WIDE.U32 R2, R11, R8, RZ ;  /* 0x000000080b027225 */ /* 0x001fc800078e00ff */
[----:B---3--:R-:W-:-:S04]  /*3ed0*/  IMAD.WIDE.U32 R4, P0, R7, R9, R2 ;  /* 0x0000000907047225 */ /* 0x008fc80007800002 */
[----:B------:R-:W-:-:S04]  /*3ee0*/  IMAD.WIDE.U32 R2, R7, R8, RZ ;  /* 0x0000000807027225 */ /* 0x000fc800078e00ff */
[----:B------:R-:W-:Y:S01]  /*3ef0*/  IMAD.X R7, RZ, RZ, RZ, P0 ;  /* 0x000000ffff077224 */ /* 0x000fe200000e06ff */
[----:B------:R-:W-:Y:S01]  /*3f00*/  IADD3 RZ, P0, R3, R4, RZ ;  /* 0x0000000403ff7210 */ /* 0x000fe20007f1e0ff */
[----:B------:R-:W-:-:S04]  /*3f10*/  IMAD.MOV.U32 R6, RZ, RZ, R5 ;  /* 0x000000ffff067224 */ /* 0x000fc800078e0005 */
[----:B------:R-:W-:-:S08]  /*3f20*/  IMAD.WIDE.U32.X R6, R11, R9, R6, P0 ;  /* 0x000000090b067225 */ /* 0x000fd000000e0406 */
.L_x_104:
[----:B---3--:R-:W3:Y:S01]  /*3f30*/  LDC.64 R26, c[0x0][0x640] ;  /* 0x00019000ff1a7b82 */ /* 0x008ee20000000a00 */
[-C--:B--2---:R-:W-:Y:S01]  /*3f40*/  SHF.R.U64 R11, R6, R0.reuse, R7 ;  /* 0x00000000060b7219 */ /* 0x084fe20000001207 */
[----:B------:R-:W-:Y:S01]  /*3f50*/  IMAD.MOV.U32 R19, RZ, RZ, R17 ;  /* 0x000000ffff137224 */ /* 0x000fe200078e0011 */
[----:B------:R-:W-:Y:S01]  /*3f60*/  SHF.R.U32.HI R0, RZ, R0, R7 ;  /* 0x00000000ff007219 */ /* 0x000fe20000011607 */
[----:B-1----:R-:W-:Y:S01]  /*3f70*/  IMAD.MOV R14, RZ, RZ, -R14 ;  /* 0x000000ffff0e7224 */ /* 0x002fe200078e0a0e */
[----:B------:R-:W-:Y:S01]  /*3f80*/  IADD3 R5, P0, RZ, -R11, RZ ;  /* 0x8000000bff057210 */ /* 0x000fe20007f1e0ff */
[----:B------:R-:W-:Y:S01]  /*3f90*/  ULDC UR4, c[0x0][0x154] ;  /* 0x0000550000047ab9 */ /* 0x000fe20000000800 */
[----:B------:R-:W-:Y:S01]  /*3fa0*/  IMAD.MOV.U32 R7, RZ, RZ, 0x1 ;  /* 0x00000001ff077424 */ /* 0x000fe200078e00ff */
[----:B------:R-:W1:Y:S01]  /*3fb0*/  LDC R4, c[0x0][0x618] ;  /* 0x00018600ff047b82 */ /* 0x000e620000000800 */
[----:B------:R-:W-:Y:S02]  /*3fc0*/  IMAD R22, R15, R14, R10 ;  /* 0x0000000e0f167224 */ /* 0x000fe400078e020a */
[----:B------:R-:W-:-:S04]  /*3fd0*/  IMAD.X R3, RZ, RZ, ~R0, P0 ;  /* 0x000000ffff037224 */ /* 0x000fc800000e0e00 */
[-C--:B------:R-:W-:Y:S01]  /*3fe0*/  IMAD R0, R3, R12.reuse, RZ ;  /* 0x0000000c03007224 */ /* 0x080fe200078e02ff */
[----:B------:R-:W2:Y:S01]  /*3ff0*/  LDC R6, c[0x0][0x608] ;  /* 0x00018200ff067b82 */ /* 0x000ea20000000800 */
[----:B0-----:R-:W-:-:S04]  /*4000*/  IMAD.WIDE.U32 R2, R5, R12, R18 ;  /* 0x0000000c05027225 */ /* 0x001fc800078e0012 */
[----:B------:R-:W-:Y:S01]  /*4010*/  IMAD R5, R5, R13, R0 ;  /* 0x0000000d05057224 */ /* 0x000fe200078e0200 */
[----:B------:R-:W-:Y:S02]  /*4020*/  I2FP.F32.U32 R0, R20 ;  /* 0x0000001400007245 */ /* 0x000fe40000201000 */
[----:B------:R-:W0:Y:S01]  /*4030*/  LDC R24, c[0x0][0x658] ;  /* 0x00019600ff187b82 */ /* 0x000e220000000800 */
[----:B------:R-:W-:Y:S01]  /*4040*/  IMAD.IADD R3, R3, 0x1, R5 ;  /* 0x0000000103037824 */ /* 0x000fe200078e0205 */
[----:B---3--:R-:W-:Y:S01]  /*4050*/  ISETP.NE.U32.AND P0, PT, R26, RZ, PT ;  /* 0x000000ff1a00720c */ /* 0x008fe20003f05070 */
[----:B------:R-:W-:Y:S01]  /*4060*/  FMUL R0, R0, UR4 ;  /* 0x0000000400007c20 */ /* 0x000fe20008400000 */
[----:B------:R-:W-:Y:S02]  /*4070*/  IMAD.MOV.U32 R5, RZ, RZ, -0x1 ;  /* 0xffffffffff057424 */ /* 0x000fe400078e00ff */
[----:B------:R-:W-:Y:S01]  /*4080*/  ISETP.NE.AND.EX P0, PT, R27, RZ, PT, P0 ;  /* 0x000000ff1b00720c */ /* 0x000fe20003f05300 */
[----:B------:R3:W4:Y:S01]  /*4090*/  F2I.U32.TRUNC.NTZ R12, R0 ;  /* 0x00000000000c7305 */ /* 0x000722000020f000 */
[----:B------:R-:W3:Y:S01]  /*40a0*/  LDC R15, c[0x0][0x148] ;  /* 0x00005200ff0f7b82 */ /* 0x000ee20000000800 */
[----:B-1----:R-:W-:-:S02]  /*40b0*/  SHF.R.U64 R10, R2, R4, R3 ;  /* 0x00000004020a7219 */ /* 0x002fc40000001203 */
[----:B------:R-:W-:-:S05]  /*40c0*/  SHF.R.U32.HI R3, RZ, R4, R3 ;  /* 0x00000004ff037219 */ /* 0x000fca0000011603 */
[----:B------:R-:W1:Y:S01]  /*40d0*/  LDC R14, c[0x0][0x600] ;  /* 0x00018000ff0e7b82 */ /* 0x000e620000000800 */
[-CC-:B--2---:R-:W-:Y:S02]  /*40e0*/  SHF.R.U64 R8, R10, R6.reuse, R3.reuse ;  /* 0x000000060a087219 */ /* 0x184fe40000001203 */
[----:B------:R-:W-:-:S05]  /*40f0*/  SHF.R.U32.HI R3, RZ, R6, R3 ;  /* 0x00000006ff037219 */ /* 0x000fca0000011603 */
[----:B------:R-:W2:Y:S01]  /*4100*/  LDC R21, c[0x0][0x648] ;  /* 0x00019200ff157b82 */ /* 0x000ea20000000800 */
[-CC-:B0-----:R-:W-:Y:S02]  /*4110*/  SHF.R.U64 R13, R8, R24.reuse, R3.reuse ;  /* 0x00000018080d7219 */ /* 0x181fe40000001203 */
[-C--:B------:R-:W-:Y:S02]  /*4120*/  SHF.L.U32 R5, R5, R24.reuse, RZ ;  /* 0x0000001805057219 */ /* 0x080fe400000006ff */
[-C--:B------:R-:W-:Y:S01]  /*4130*/  SHF.R.U32.HI R3, RZ, R24.reuse, R3 ;  /* 0x00000018ff037219 */ /* 0x080fe20000011603 */
[----:B------:R-:W-:Y:S01]  /*4140*/  IMAD.MOV.U32 R2, RZ, RZ, R13 ;  /* 0x000000ffff027224 */ /* 0x000fe200078e000d */
[----:B------:R-:W-:Y:S01]  /*4150*/  SHF.L.U32 R24, R7, R24, RZ ;  /* 0x0000001807187219 */ /* 0x000fe200000006ff */
[----:B------:R-:W0:Y:S01]  /*4160*/  LDC R25, c[0x0][0x638] ;  /* 0x00018e00ff197b82 */ /* 0x000e220000000800 */
[----:B------:R-:W-:-:S07]  /*4170*/  LOP3.LUT R19, RZ, R5, RZ, 0x33, !PT ;  /* 0x00000005ff137212 */ /* 0x000fce00078e33ff */
[----:B------:R-:W0:Y:S01]  /*4180*/  LDC R28, c[0x0][0x610] ;  /* 0x00018400ff1c7b82 */ /* 0x000e220000000800 */
[----:B----4-:R-:W-:Y:S05]  /*4190*/  @!P0 BRA `(.L_x_105) ;  /* 0x0000000000288947 */ /* 0x010fea0003800000 */
[----:B---3--:R-:W3:Y:S02]  /*41a0*/  LDC R0, c[0x0][0x64c] ;  /* 0x00019300ff007b82 */ /* 0x008ee40000000800 */
        /* <DEDUP_REMOVED lines=9> */
.L_x_105:
[----:B------:R-:W4:Y:S01]  /*4240*/  LDC R4, c[0x0][0x65c] ;  /* 0x00019700ff047b82 */ /* 0x000f220000000800 */
[----:B--23--:R-:W-:Y:S01]  /*4250*/  SHF.R.U64 R0, R2, R21, R3 ;  /* 0x0000001502007219 */ /* 0x00cfe20000001203 */
[----:B-1----:R-:W-:Y:S01]  /*4260*/  VIADD R3, R14, 0xffffffff ;  /* 0xffffffff0e037836 */ /* 0x002fe20000000000 */
[----:B------:R-:W-:Y:S01]  /*4270*/  LOP3.LUT R19, R8, R19, RZ, 0xc0, !PT ;  /* 0x0000001308137212 */ /* 0x000fe200078ec0ff */
[----:B------:R-:W-:Y:S02]  /*4280*/  IMAD.MOV R12, RZ, RZ, -R12 ;  /* 0x000000ffff0c7224 */ /* 0x000fe400078e0a0c */
[----:B------:R-:W-:Y:S01]  /*4290*/  IMAD.MOV R2, RZ, RZ, -R0 ;  /* 0x000000ffff027224 */ /* 0x000fe200078e0a00 */
[----:B------:R-:W-:Y:S01]  /*42a0*/  LOP3.LUT R3, R10, R3, RZ, 0xc0, !PT ;  /* 0x000000030a037212 */ /* 0x000fe200078ec0ff */
[----:B------:R-:W-:Y:S02]  /*42b0*/  IMAD R19, R24, R0, R19 ;  /* 0x0000000018137224 */ /* 0x000fe400078e0213 */
[----:B0-----:R-:W-:-:S04]  /*42c0*/  IMAD R0, R2, R25, R13 ;  /* 0x0000001902007224 */ /* 0x001fc800078e020d */
[----:B------:R-:W-:Y:S01]  /*42d0*/  IMAD R2, R0, R14, R3 ;  /* 0x0000000e00027224 */ /* 0x000fe200078e0203 */
[----:B----4-:R-:W-:Y:S01]  /*42e0*/  ISETP.NE.AND P0, PT, R4, 0x1, PT ;  /* 0x000000010400780c */ /* 0x010fe20003f05270 */
[----:B------:R-:W-:-:S05]  /*42f0*/  IMAD.MOV.U32 R4, RZ, RZ, 0x1 ;  /* 0x00000001ff047424 */ /* 0x000fca00078e00ff */
[----:B------:R-:W-:-:S07]  /*4300*/  PRMT R0, R4, 0x7610, R0 ;  /* 0x0000761004007816 */ /* 0x000fce0000000000 */
[----:B------:R-:W-:-:S04]  /*4310*/  @P0 IMAD R22, R15, R12, R20 ;  /* 0x0000000c0f160224 */ /* 0x000fc800078e0214 */
[----:B------:R-:W-:-:S05]  /*4320*/  IMAD R19, R19, R28, R22 ;  /* 0x0000001c13137224 */ /* 0x000fca00078e0216 */
[----:B------:R-:W-:Y:S02]  /*4330*/  SEL R22, R2, R19, !P0 ;  /* 0x0000001302167207 */ /* 0x000fe40004000000 */
[----:B------:R-:W-:Y:S01]  /*4340*/  SEL R19, R19, R2, !P0 ;  /* 0x0000000213137207 */ /* 0x000fe20004000000 */
[----:B------:R-:W-:-:S07]  /*4350*/  IMAD.MOV.U32 R2, RZ, RZ, R11 ;  /* 0x000000ffff027224 */ /* 0x000fce00078e000b */
.L_x_103:
[----:B------:R-:W-:Y:S02]  /*4360*/  LOP3.LUT P0, RZ, R0, 0xff, RZ, 0xc0, !PT ;  /* 0x000000ff00ff7812 */ /* 0x000fe4000780c0ff */
[----:B------:R-:W-:-:S11]  /*4370*/  LOP3.LUT R69, R69, 0x1, RZ, 0x3c, !PT ;  /* 0x0000000145457812 */ /* 0x000fd600078e3cff */
[----:B------:R-:W-:Y:S05]  /*4380*/  @P0 BRA `(.L_x_106) ;  /* 0xffffffd000b80947 */ /* 0x000fea000383ffff */
[----:B------:R-:W-:Y:S05]  /*4390*/  EXIT ;  /* 0x000000000000794d */ /* 0x000fea0003800000 */
.L_x_17:
[----:B------:R-:W-:-:S08]  /*43a0*/  ISETP.NE.AND P0, PT, R5, RZ, PT ;  /* 0x000000ff0500720c */ /* 0x000fd00003f05270 */
[----:B0-2---:R-:W0:-:S00]  /*43b0*/  USETMAXREG.DEALLOC.CTAPOOL 0x28 ;  /* 0x00000028000079c8 */ /* 0x005e0000080e0500 */
[----:B------:R-:W-:Y:S05]  /*43c0*/  @P0 EXIT ;  /* 0x000000000000094d */ /* 0x000fea0003800000 */
[----:B0-----:R-:W-:Y:S01]  /*43d0*/  LOP3.LUT P0, RZ, R8, 0xff, RZ, 0xc0, !PT ;  /* 0x000000ff08ff7812 */ /* 0x001fe2000780c0ff */
[----:B------:R-:W-:Y:S02]  /*43e0*/  IMAD.MOV.U32 R0, RZ, RZ, 0x1 ;  /* 0x00000001ff007424 */ /* 0x000fe400078e00ff */
[----:B------:R-:W-:-:S10]  /*43f0*/  IMAD.MOV.U32 R9, RZ, RZ, RZ ;  /* 0x000000ffff097224 */ /* 0x000fd400078e00ff */
[----:B------:R-:W-:Y:S05]  /*4400*/  @!P0 BRA `(.L_x_107) ;  /* 0x0000000c003c8947 */ /* 0x000fea0003800000 */
[----:B------:R-:W0:Y:S01]  /*4410*/  S2UR UR8, SR_CgaCtaId ;  /* 0x00000000000879c3 */ /* 0x000e220000008800 */
[----:B------:R-:W-:Y:S01]  /*4420*/  LOP3.LUT P0, RZ, R4, 0x1f, RZ, 0xc0, !PT ;  /* 0x0000001f04ff7812 */ /* 0x000fe2000780c0ff */
[----:B------:R-:W-:Y:S01]  /*4430*/  ULDC UR5, c[0x0][0x658] ;  /* 0x0001960000057ab9 */ /* 0x000fe20000000800 */
[----:B------:R-:W-:Y:S01]  /*4440*/  UMOV UR6, 0xffffffff ;  /* 0xffffffff00067882 */ /* 0x000fe20000000000 */
[----:B------:R-:W-:Y:S01]  /*4450*/  BSSY B0, `(.L_x_107) ;  /* 0x00000ca000007945 */ /* 0x000fe20003800000 */
[----:B------:R-:W-:Y:S01]  /*4460*/  USHF.L.U32 UR6, UR6, UR5, URZ ;  /* 0x0000000506067299 */ /* 0x000fe2000800063f */
[C---:B------:R-:W-:Y:S01]  /*4470*/  ISETP.NE.AND P2, PT, R3.reuse, RZ, PT ;  /* 0x000000ff0300720c */ /* 0x040fe20003f45270 */
[----:B------:R-:W-:Y:S01]  /*4480*/  IMAD.MOV.U32 R10, RZ, RZ, 0x1 ;  /* 0x00000001ff0a7424 */ /* 0x000fe200078e00ff */
[----:B------:R-:W-:Y:S01]  /*4490*/  ISETP.NE.OR P0, PT, R3, RZ, !P0 ;  /* 0x000000ff0300720c */ /* 0x000fe20004705670 */
[----:B------:R-:W-:Y:S01]  /*44a0*/  IMAD.MOV.U32 R0, RZ, RZ, 0x1 ;  /* 0x00000001ff007424 */ /* 0x000fe200078e00ff */
[----:B------:R-:W-:Y:S01]  /*44b0*/  LOP3.LUT R6, R16, 0x2, RZ, 0xfc, !PT ;  /* 0x0000000210067812 */ /* 0x000fe200078efcff */
[----:B------:R-:W-:Y:S01]  /*44c0*/  IMAD.MOV.U32 R9, RZ, RZ, RZ ;  /* 0x000000ffff097224 */ /* 0x000fe200078e00ff */
[----:B------:R-:W-:Y:S01]  /*44d0*/  ULDC UR4, c[0x0][0x600] ;  /* 0x0001800000047ab9 */ /* 0x000fe20000000800 */
[----:B------:R-:W-:Y:S01]  /*44e0*/  UMOV UR7, 0x1 ;  /* 0x0000000100077882 */ /* 0x000fe20000000000 */
[----:B------:R-:W-:-:S02]  /*44f0*/  UIADD3 UR22, UR40, 0x1, URZ ;  /* 0x0000000128167890 */ /* 0x000fc4000fffe03f */
[----:B------:R-:W-:Y:S02]  /*4500*/  UIADD3 UR14, UR4, -0x1, URZ ;  /* 0xffffffff040e7890 */ /* 0x000fe4000fffe03f */
[----:B------:R-:W-:Y:S02]  /*4510*/  USHF.L.U32 UR16, UR7, UR5, URZ ;  /* 0x0000000507107299 */ /* 0x000fe4000800063f */
[----:B------:R-:W-:Y:S01]  /*4520*/  ULOP3.LUT UR15, URZ, UR6, URZ, 0x33, !UPT ;  /* 0x000000063f0f7292 */ /* 0x000fe2000f8e333f */
[----:B------:R-:W-:Y:S01]  /*4530*/  ULDC.64 UR20, c[0x0][0x198] ;  /* 0x0000660000147ab9 */ /* 0x000fe20000000a00 */
[----:B0-----:R-:W-:-:S05]  /*4540*/  IMAD.U32 R7, RZ, RZ, UR8 ;  /* 0x00000008ff077e24 */ /* 0x001fca000f8e00ff */
[----:B------:R-:W-:-:S07]  /*4550*/  LEA R8, R7, 0x100, 0xb ;  /* 0x0000010007087811 */ /* 0x000fce00078e58ff */
.L_x_119:
[----:B------:R-:W-:-:S03]  /*4560*/  UMOV UR4, 0xffffffff ;  /* 0xffffffff00047882 */ /* 0x000fc60000000000 */
[----:B------:R-:W-:Y:S05]  /*4570*/  BRA.DIV UR4, `(.L_x_108) ;  /* 0x0000000e04d07947 */ /* 0x000fea000b800000 */
[----:B------:R-:W-:-:S13]  /*4580*/  ELECT P6, URZ, PT ;  /* 0x00000000003f782f */ /* 0x000fda00038c0000 */
.L_x_131:
[----:B------:R-:W0:Y:S01]  /*4590*/  LDC R3, c[0x0][0x28c] ;  /* 0x0000a300ff037b82 */ /* 0x000e220000000800 */
[----:B------:R-:W-:Y:S01]  /*45a0*/  BSSY B1, `(.L_x_109) ;  /* 0x000003b000017945 */ /* 0x000fe20003800000 */
[----:B0-----:R-:W-:-:S13]  /*45b0*/  ISETP.LT.OR P6, PT, R3, 0x1, !P6 ;  /* 0x000000010300780c */ /* 0x001fda00077c1670 */
[----:B------:R-:W-:Y:S05]  /*45c0*/  @P6 BRA `(.L_x_110) ;  /* 0x0000000000e06947 */ /* 0x000fea0003800000 */
[----:B------:R-:W-:Y:S02]  /*45d0*/  IMAD R7, R19, 0x2, R7 ;  /* 0x0000000213077824 */ /* 0x000fe400078e0207 */
[----:B------:R-:W-:Y:S02]  /*45e0*/  IMAD.SHL.U32 R22, R22, 0x40, RZ ;  /* 0x0000004016167824 */ /* 0x000fe400078e00ff */
[----:B------:R-:W-:Y:S02]  /*45f0*/  IMAD.MOV.U32 R15, RZ, RZ, RZ ;  /* 0x000000ffff0f7224 */ /* 0x000fe400078e00ff */
[----:B------:R-:W-:Y:S02]  /*4600*/  IMAD.U32 R19, RZ, RZ, UR22 ;  /* 0x00000016ff137e24 */ /* 0x000fe4000f8e00ff */
[----:B------:R-:W-:Y:S02]  /*4610*/  IMAD.MOV.U32 R3, RZ, RZ, R0 ;  /* 0x000000ffff037224 */ /* 0x000fe400078e0000 */
[----:B------:R-:W-:-:S02]  /*4620*/  IMAD.MOV.U32 R5, RZ, RZ, R9 ;  /* 0x000000ffff057224 */ /* 0x000fc400078e0009 */
[----:B------:R-:W-:-:S07]  /*4630*/  IMAD.SHL.U32 R12, R7, 0x20, RZ ;  /* 0x00000020070c7824 */ /* 0x000fce00078e00ff */
.L_x_114:
[----:B------:R-:W0:Y:S01]  /*4640*/  S2UR UR4, SR_CgaCtaId ;  /* 0x00000000000479c3 */ /* 0x000e220000008800 */
[----:B------:R-:W-:-:S07]  /*4650*/  MOV R4, 0x400 ;  /* 0x0000040000047802 */ /* 0x000fce0000000f00 */
[----:B------:R-:W1:Y:S01]  /*4660*/  @!P2 LDC R11, c[0x0][0x500] ;  /* 0x00014000ff0bab82 */ /* 0x000e620000000800 */
[----:B0-----:R-:W-:-:S05]  /*4670*/  IMAD.U32 R7, RZ, RZ, UR4 ;  /* 0x00000004ff077e24 */ /* 0x001fca000f8e00ff */
[----:B------:R-:W-:Y:S02]  /*4680*/  LEA R14, R7, R4, 0x18 ;  /* 0x00000004070e7211 */ /* 0x000fe400078ec0ff */
[----:B------:R-:W-:-:S03]  /*4690*/  SHF.L.U32 R4, R3, 0x1f, RZ ;  /* 0x0000001f03047819 */ /* 0x000fc600000006ff */
[----:B------:R-:W-:-:S04]  /*46a0*/  IMAD R13, R5, 0x8, R14 ;  /* 0x00000008050d7824 */ /* 0x000fc800078e020e */
[----:B------:R-:W0:Y:S02]  /*46b0*/  SYNCS.PHASECHK.TRANS64.TRYWAIT P1, [R13+URZ+0x18], R4 ;  /* 0x000018040d0075a7 */ /* 0x000e24000802017f */
[----:B01----:R-:W-:Y:S05]  /*46c0*/  @!P1 BRA `(.L_x_111) ;  /* 0x0000000c009c9947 */ /* 0x003fea0003800000 */
.L_x_132:
[----:B0-----:R-:W-:Y:S01]  /*46d0*/  PRMT R4, R6, 0x9910, RZ ;  /* 0x0000991006047816 */ /* 0x001fe200000000ff */
[----:B------:R0:W-:Y:S03]  /*46e0*/  @!P2 SYNCS.ARRIVE.TRANS64 RZ, [R13+URZ], R11 ;  /* 0x0000000b0dffa9a7 */ /* 0x0001e6000800003f */
[----:B------:R-:W-:-:S13]  /*46f0*/  ISETP.NE.AND P1, PT, R4, 0x2, PT ;  /* 0x000000020400780c */ /* 0x000fda0003f25270 */
[----:B0-----:R-:W-:Y:S05]  /*4700*/  @P1 BRA `(.L_x_112) ;  /* 0x0000000000041947 */ /* 0x001fea0003800000 */
[----:B------:R-:W-:Y:S01]  /*4710*/  BPT.TRAP 0x1 ;  /* 0x000000040000795c */ /* 0x000fe20000300000 */
.L_x_112:
[----:B------:R-:W-:Y:S05]  /*4720*/  @P0 BRA `(.L_x_113) ;  /* 0x0000000000040947 */ /* 0x000fea0003800000 */
[----:B------:R-:W-:Y:S01]  /*4730*/  BPT.TRAP 0x1 ;  /* 0x000000040000795c */ /* 0x000fe20000300000 */
.L_x_113:
[C---:B------:R-:W-:Y:S01]  /*4740*/  IMAD R4, R5.reuse, 0x1000, R8 ;  /* 0x0000100005047824 */ /* 0x040fe200078e0208 */
[----:B------:R-:W-:Y:S01]  /*4750*/  R2UR UR8, R14 ;  /* 0x000000000e0872ca */ /* 0x000fe200000e0000 */
[----:B------:R-:W-:Y:S01]  /*4760*/  IMAD R14, R5, 0x1000, R14 ;  /* 0x00001000050e7824 */ /* 0x000fe200078e020e */
[----:B------:R-:W-:Y:S01]  /*4770*/  R2UR UR17, R12 ;  /* 0x000000000c1172ca */ /* 0x000fe200000e0000 */
[----:B------:R-:W-:Y:S01]  /*4780*/  VIADD R19, R19, 0xffffffff ;  /* 0xffffffff13137836 */ /* 0x000fe20000000000 */
[----:B------:R-:W-:Y:S01]  /*4790*/  R2UR UR5, R4 ;  /* 0x00000000040572ca */ /* 0x000fe200000e0000 */
[----:B------:R-:W-:Y:S01]  /*47a0*/  UIADD3 UR4, UP0, UR20, 0xf0, URZ ;  /* 0x000000f014047890 */ /* 0x000fe2000ff1e03f */
[----:B------:R-:W-:Y:S01]  /*47b0*/  R2UR UR11, R14 ;  /* 0x000000000e0b72ca */ /* 0x000fe200000e0000 */
[----:B------:R-:W-:Y:S01]  /*47c0*/  UIADD3 UR24, UP1, UR20, 0x1f0, URZ ;  /* 0x000001f014187890 */ /* 0x000fe2000ff3e03f */
[----:B------:R-:W-:Y:S01]  /*47d0*/  R2UR UR9, R13 ;  /* 0x000000000d0972ca */ /* 0x000fe200000e0000 */
[----:B------:R-:W-:Y:S01]  /*47e0*/  VIADD R5, R5, 0x1 ;  /* 0x0000000105057836 */ /* 0x000fe20000000000 */
[----:B------:R-:W-:Y:S01]  /*47f0*/  R2UR UR10, R15 ;  /* 0x000000000f0a72ca */ /* 0x000fe200000e0000 */
[----:B------:R-:W-:Y:S01]  /*4800*/  UIADD3.X UR25, URZ, UR21, URZ, UP1, !UPT ;  /* 0x000000153f197290 */ /* 0x000fe20008ffe43f */
[----:B------:R-:W-:Y:S01]  /*4810*/  R2UR UR12, R2 ;  /* 0x00000000020c72ca */ /* 0x000fe200000e0000 */
[----:B------:R-:W-:Y:S01]  /*4820*/  UMOV UR19, 0x30000 ;  /* 0x0003000000137882 */ /* 0x000fe20000000000 */
[----:B------:R-:W-:Y:S01]  /*4830*/  R2UR UR18, R22 ;  /* 0x00000000161272ca */ /* 0x000fe200000e0000 */
[----:B------:R-:W-:Y:S01]  /*4840*/  UMOV UR6, 0x0 ;  /* 0x0000000000067882 */ /* 0x000fe20000000000 */
[----:B------:R-:W-:Y:S01]  /*4850*/  ISETP.GT.AND P3, PT, R19, 0x1, PT ;  /* 0x000000011300780c */ /* 0x000fe20003f64270 */
[----:B------:R-:W-:Y:S01]  /*4860*/  UIADD3 UR8, UR8, UR5, URZ ;  /* 0x0000000508087290 */ /* 0x000fe2000fffe03f */
[----:B------:R-:W-:Y:S01]  /*4870*/  ISETP.NE.AND P1, PT, R5, 0x3, PT ;  /* 0x000000030500780c */ /* 0x000fe20003f25270 */
[----:B------:R-:W-:Y:S01]  /*4880*/  UIADD3.X UR5, URZ, UR21, URZ, UP0, !UPT ;  /* 0x000000153f057290 */ /* 0x000fe200087fe43f */
[----:B------:R-:W-:Y:S01]  /*4890*/  VIADD R15, R15, 0x40 ;  /* 0x000000400f0f7836 */ /* 0x000fe20000000000 */
[----:B------:R-:W-:Y:S01]  /*48a0*/  UIADD3 UR13, UR11, 0x3100, URZ ;  /* 0x000031000b0d7890 */ /* 0x000fe2000fffe03f */
[----:B------:R-:W-:Y:S01]  /*48b0*/  SEL R4, RZ, 0x1, P1 ;  /* 0x00000001ff047807 */ /* 0x000fe20000800000 */
[----:B------:R-:W-:Y:S01]  /*48c0*/  UMOV UR7, 0x10000000 ;  /* 0x1000000000077882 */ /* 0x000fe20000000000 */
[----:B------:R-:W-:Y:S01]  /*48d0*/  UMOV UR11, UR17 ;  /* 0x00000011000b7c82 */ /* 0x000fe20008000000 */
[----:B------:R-:W-:-:S02]  /*48e0*/  SEL R5, R5, RZ, P1 ;  /* 0x000000ff05057207 */ /* 0x000fc40000800000 */
[----:B------:R-:W-:Y:S01]  /*48f0*/  LOP3.LUT R3, R3, R4, RZ, 0x3c, !PT ;  /* 0x0000000403037212 */ /* 0x000fe200078e3cff */
[----:B------:R0:W-:Y:S02]  /*4900*/  UTMALDG.3D.MULTICAST [UR8], [UR4], UR19, desc[UR6] ;  /* 0x00000608040073b4 */ /* 0x0001e40008011813 */
[----:B0-----:R-:W-:Y:S01]  /*4910*/  UMOV UR8, UR13 ;  /* 0x0000000d00087c82 */ /* 0x001fe20008000000 */
[----:B------:R-:W-:Y:S02]  /*4920*/  UMOV UR11, UR18 ;  /* 0x00000012000b7c82 */ /* 0x000fe40008000000 */
[----:B------:R0:W-:Y:S02]  /*4930*/  UTMALDG.3D [UR8], [UR24], desc[UR6] ;  /* 0x00000608180075b4 */ /* 0x0001e40008011000 */
[----:B0-----:R-:W-:Y:S05]  /*4940*/  @P3 BRA `(.L_x_114) ;  /* 0xfffffffc003c3947 */ /* 0x001fea000383ffff */
.L_x_110:
[----:B------:R-:W-:Y:S05]  /*4950*/  BSYNC B1 ;  /* 0x0000000000017941 */ /* 0x000fea0003800000 */
.L_x_109:
[----:B------:R-:W2:Y:S01]  /*4960*/  LDL.64 R20, [R1] ;  /* 0x0000000001147983 */ /* 0x000ea20000100a00 */
[----:B------:R-:W-:Y:S01]  /*4970*/  LOP3.LUT P4, RZ, R10, 0xff, RZ, 0xc0, !PT ;  /* 0x000000ff0aff7812 */ /* 0x000fe2000788c0ff */
[----:B------:R-:W-:Y:S01]  /*4980*/  VIADD R4, R9, UR40 ;  /* 0x0000002809047c36 */ /* 0x000fe20008000000 */
[----:B------:R-:W-:Y:S01]  /*4990*/  ULDC.64 UR4, c[0x0][0x650] ;  /* 0x0001940000047ab9 */ /* 0x000fe20000000a00 */
[----:B------:R-:W-:Y:S01]  /*49a0*/  IMAD.U32 R9, RZ, RZ, UR40 ;  /* 0x00000028ff097e24 */ /* 0x000fe2000f8e00ff */
[----:B------:R-:W-:Y:S01]  /*49b0*/  UISETP.GE.U32.AND UP0, UPT, UR40, 0x3, UPT ;  /* 0x000000032800788c */ /* 0x000fe2000bf06070 */
[----:B------:R-:W-:Y:S01]  /*49c0*/  BSSY B1, `(.L_x_115) ;  /* 0x0000070000017945 */ /* 0x000fe20003800000 */
[----:B------:R-:W-:Y:S01]  /*49d0*/  ISETP.GT.U32.AND P1, PT, R4, 0x2, PT ;  /* 0x000000020400780c */ /* 0x000fe20003f24070 */
[----:B------:R-:W-:Y:S01]  /*49e0*/  IMAD.MOV.U32 R19, RZ, RZ, -0x1 ;  /* 0xffffffffff137424 */ /* 0x000fe200078e00ff */
[----:B------:R-:W-:Y:S01]  /*49f0*/  PRMT R10, RZ, 0x7610, R10 ;  /* 0x00007610ff0a7816 */ /* 0x000fe2000000000a */
[----:B------:R-:W-:Y:S01]  /*4a00*/  IMAD.MOV.U32 R22, RZ, RZ, -0x1 ;  /* 0xffffffffff167424 */ /* 0x000fe200078e00ff */
[----:B------:R-:W-:-:S02]  /*4a10*/  ISETP.LT.U32.AND P1, PT, R9, 0x3, P1 ;  /* 0x000000030900780c */ /* 0x000fc40000f21070 */
[----:B------:R-:W-:Y:S01]  /*4a20*/  PLOP3.LUT P3, PT, PT, PT, UP0, 0x80, 0x0 ;  /* 0x000000000000781c */ /* 0x000fe20003f6f008 */
[----:B------:R-:W0:Y:S01]  /*4a30*/  @P4 S2R R7, SR_CgaCtaId ;  /* 0x0000000000074919 */ /* 0x000e220000008800 */
[----:B------:R-:W-:-:S04]  /*4a40*/  @P4 MOV R2, 0x400 ;  /* 0x0000040000024802 */ /* 0x000fc80000000f00 */
[----:B0-----:R-:W-:Y:S01]  /*4a50*/  @P4 LEA R5, R7, R2, 0x18 ;  /* 0x0000000207054211 */ /* 0x001fe200078ec0ff */
[----:B------:R-:W-:-:S03]  /*4a60*/  IMAD.WIDE.U32 R2, R4, -0x55555555, RZ ;  /* 0xaaaaaaab04027825 */ /* 0x000fc600078e00ff */
[----:B------:R0:W-:Y:S01]  /*4a70*/  @P4 SYNCS.ARRIVE.TRANS64.A1T0 RZ, [R5+URZ+0x68], RZ ;  /* 0x000068ff05ff49a7 */ /* 0x0001e2000810003f */
[----:B------:R-:W-:Y:S01]  /*4a80*/  IMAD.MOV.U32 R2, RZ, RZ, -0x1 ;  /* 0xffffffffff027424 */ /* 0x000fe200078e00ff */
[----:B0-----:R-:W-:Y:S02]  /*4a90*/  SHF.R.U32.HI R5, RZ, 0x1, R3 ;  /* 0x00000001ff057819 */ /* 0x001fe40000011603 */
[----:B------:R-:W-:-:S03]  /*4aa0*/  SEL R3, RZ, 0x1, !P1 ;  /* 0x00000001ff037807 */ /* 0x000fc60004800000 */
[----:B------:R-:W-:Y:S01]  /*4ab0*/  IMAD R9, R5, -0x3, R4 ;  /* 0xfffffffd05097824 */ /* 0x000fe200078e0204 */
[----:B------:R-:W-:Y:S02]  /*4ac0*/  LOP3.LUT R0, R0, R3, RZ, 0x3c, !PT ;  /* 0x0000000300007212 */ /* 0x000fe400078e3cff */
[----:B------:R-:W-:Y:S02]  /*4ad0*/  PRMT R3, RZ, 0x7610, R3 ;  /* 0x00007610ff037816 */ /* 0x000fe40000000003 */
[----:B------:R-:W-:Y:S02]  /*4ae0*/  @P3 LOP3.LUT R0, R0, 0x1, R5, 0x78, !PT ;  /* 0x0000000100003812 */ /* 0x000fe400078e7805 */
[----:B--2---:R-:W-:-:S04]  /*4af0*/  IADD3 R18, P4, R18, R20, RZ ;  /* 0x0000001412127210 */ /* 0x004fc80007f9e0ff */
[----:B------:R-:W-:Y:S01]  /*4b00*/  ISETP.GE.U32.AND P1, PT, R18, UR4, PT ;  /* 0x0000000412007c0c */ /* 0x000fe2000bf26070 */
[----:B------:R-:W-:-:S05]  /*4b10*/  IMAD.X R17, R17, 0x1, R23, P4 ;  /* 0x0000000111117824 */ /* 0x000fca00020e0617 */
[----:B------:R-:W-:-:S13]  /*4b20*/  ISETP.GE.U32.AND.EX P1, PT, R17, UR5, PT, P1 ;  /* 0x0000000511007c0c */ /* 0x000fda000bf26110 */
[----:B------:R-:W-:Y:S05]  /*4b30*/  @P1 BRA `(.L_x_116) ;  /* 0x0000000400601947 */ /* 0x000fea0003800000 */
[----:B------:R-:W0:Y:S01]  /*4b40*/  S2R R12, SR_CTAID.X ;  /* 0x00000000000c7919 */ /* 0x000e220000002500 */
[----:B------:R-:W-:Y:S01]  /*4b50*/  ULDC.64 UR4, c[0x0][0x628] ;  /* 0x00018a0000047ab9 */ /* 0x000fe20000000a00 */
[----:B------:R-:W-:Y:S01]  /*4b60*/  ULDC UR7, c[0x0][0x630] ;  /* 0x00018c0000077ab9 */ /* 0x000fe20000000800 */
[----:B------:R-:W-:Y:S01]  /*4b70*/  ISETP.NE.U32.AND P1, PT, RZ, UR4, PT ;  /* 0x00000004ff007c0c */ /* 0x000fe2000bf25070 */
[----:B------:R-:W1:Y:S01]  /*4b80*/  S2R R13, SR_CTAID.Y ;  /* 0x00000000000d7919 */ /* 0x000e620000002600 */
[----:B------:R-:W-:Y:S01]  /*4b90*/  ULDC UR8, c[0x0][0x150] ;  /* 0x0000540000087ab9 */ /* 0x000fe20000000800 */
[----:B------:R-:W-:Y:S01]  /*4ba0*/  IMAD.MOV.U32 R2, RZ, RZ, R18 ;  /* 0x000000ffff027224 */ /* 0x000fe200078e0012 */
[----:B------:R-:W-:Y:S01]  /*4bb0*/  ISETP.NE.AND.EX P1, PT, RZ, UR5, PT, P1 ;  /* 0x00000005ff007c0c */ /* 0x000fe2000bf25310 */
[----:B------:R-:W-:Y:S01]  /*4bc0*/  IMAD.MOV.U32 R3, RZ, RZ, R17 ;  /* 0x000000ffff037224 */ /* 0x000fe200078e0011 */
[----:B0-----:R-:W-:-:S11]  /*4bd0*/  I2FP.F32.U32 R14, R12 ;  /* 0x0000000c000e7245 */ /* 0x001fd60000201000 */
[----:B------:R-:W-:Y:S05]  /*4be0*/  @!P1 BRA `(.L_x_117) ;  /* 0x0000000000289947 */ /* 0x000fea0003800000 */
[----:B------:R-:W-:Y:S02]  /*4bf0*/  ULDC UR6, c[0x0][0x634] ;  /* 0x00018d0000067ab9 */ /* 0x000fe40000000800 */
[----:B------:R-:W-:-:S05]  /*4c00*/  IADD3 R3, P1, R18, UR6, RZ ;  /* 0x0000000612037c10 */ /* 0x000fca000ff3e0ff */
[----:B------:R-:W-:-:S04]  /*4c10*/  IMAD.X R11, RZ, RZ, R17, P1 ;  /* 0x000000ffff0b7224 */ /* 0x000fc800008e0611 */
[----:B------:R-:W-:-:S04]  /*4c20*/  IMAD.WIDE.U32 R4, R11, UR4, RZ ;  /* 0x000000040b047c25 */ /* 0x000fc8000f8e00ff */
[----:B------:R-:W-:-:S04]  /*4c30*/  IMAD.WIDE.U32 R4, P1, R3, UR5, R4 ;  /* 0x0000000503047c25 */ /* 0x000fc8000f820004 */
[----:B------:R-:W-:-:S04]  /*4c40*/  IMAD.WIDE.U32 R2, R3, UR4, RZ ;  /* 0x0000000403027c25 */ /* 0x000fc8000f8e00ff */
[----:B------:R-:W-:Y:S01]  /*4c50*/  IMAD.MOV.U32 R2, RZ, RZ, R5 ;  /* 0x000000ffff027224 */ /* 0x000fe200078e0005 */
[----:B------:R-:W-:Y:S01]  /*4c60*/  IADD3 RZ, P3, R3, R4, RZ ;  /* 0x0000000403ff7210 */ /* 0x000fe20007f7e0ff */
[----:B------:R-:W-:-:S04]  /*4c70*/  IMAD.X R3, RZ, RZ, RZ, P1 ;  /* 0x000000ffff037224 */ /* 0x000fc800008e06ff */
[----:B------:R-:W-:-:S08]  /*4c80*/  IMAD.WIDE.U32.X R2, R11, UR5, R2, P3 ;  /* 0x000000050b027c25 */ /* 0x000fd000098e0402 */
.L_x_117:
[----:B------:R-:W0:Y:S01]  /*4c90*/  LDC R21, c[0x0][0x65c] ;  /* 0x00019700ff157b82 */ /* 0x000e220000000800 */
[--C-:B------:R-:W-:Y:S01]  /*4ca0*/  SHF.R.U64 R11, R2, UR7, R3.reuse ;  /* 0x00000007020b7c19 */ /* 0x100fe20008001203 */
[----:B------:R-:W-:Y:S01]  /*4cb0*/  FMUL R14, R14, UR8 ;  /* 0x000000080e0e7c20 */ /* 0x000fe20008400000 */
[----:B------:R-:W-:Y:S01]  /*4cc0*/  SHF.R.U32.HI R2, RZ, UR7, R3 ;  /* 0x00000007ff027c19 */ /* 0x000fe20008011603 */
[----:B------:R-:W-:Y:S01]  /*4cd0*/  ULDC UR6, c[0x0][0x154] ;  /* 0x0000550000067ab9 */ /* 0x000fe20000000800 */
[----:B------:R-:W-:Y:S01]  /*4ce0*/  IADD3 R15, P1, RZ, -R11, RZ ;  /* 0x8000000bff0f7210 */ /* 0x000fe20007f3e0ff */
[----:B------:R-:W-:Y:S01]  /*4cf0*/  ULDC.64 UR4, c[0x0][0x620] ;  /* 0x0001880000047ab9 */ /* 0x000fe20000000a00 */
[----:B-1----:R-:W-:Y:S01]  /*4d00*/  I2FP.F32.U32 R3, R13 ;  /* 0x0000000d00037245 */ /* 0x002fe20000201000 */
[----:B------:R-:W1:Y:S01]  /*4d10*/  LDC R19, c[0x0][0x144] ;  /* 0x00005100ff137b82 */ /* 0x000e620000000800 */
[----:B------:R-:W2:Y:S01]  /*4d20*/  F2I.U32.TRUNC.NTZ R14, R14 ;  /* 0x0000000e000e7305 */ /* 0x000ea2000020f000 */
[----:B------:R-:W-:-:S02]  /*4d30*/  IMAD.X R2, RZ, RZ, ~R2, P1 ;  /* 0x000000ffff027224 */ /* 0x000fc400008e0e02 */
[----:B------:R-:W-:Y:S01]  /*4d40*/  FMUL R4, R3, UR6 ;  /* 0x0000000603047c20 */ /* 0x000fe20008400000 */
[----:B------:R-:W-:Y:S01]  /*4d50*/  IMAD.MOV.U32 R3, RZ, RZ, R17 ;  /* 0x000000ffff037224 */ /* 0x000fe200078e0011 */
[----:B------:R-:W-:Y:S01]  /*4d60*/  ULDC.64 UR6, c[0x0][0x640] ;  /* 0x0001900000067ab9 */ /* 0x000fe20000000a00 */
[----:B------:R-:W-:Y:S01]  /*4d70*/  IMAD R2, R2, UR4, RZ ;  /* 0x0000000402027c24 */ /* 0x000fe2000f8e02ff */
[----:B------:R-:W4:Y:S01]  /*4d80*/  LDC R20, c[0x0][0x148] ;  /* 0x00005200ff147b82 */ /* 0x000f220000000800 */
[----:B------:R-:W-:Y:S01]  /*4d90*/  ISETP.NE.U32.AND P1, PT, RZ, UR6, PT ;  /* 0x00000006ff007c0c */ /* 0x000fe2000bf25070 */
[----:B------:R-:W3:Y:S01]  /*4da0*/  F2I.U32.TRUNC.NTZ R4, R4 ;  /* 0x0000000400047305 */ /* 0x000ee2000020f000 */
[----:B------:R-:W-:Y:S02]  /*4db0*/  IMAD R5, R15, UR5, R2 ;  /* 0x000000050f057c24 */ /* 0x000fe4000f8e0202 */
[----:B------:R-:W-:Y:S01]  /*4dc0*/  IMAD.MOV.U32 R2, RZ, RZ, R18 ;  /* 0x000000ffff027224 */ /* 0x000fe200078e0012 */
[----:B------:R-:W-:-:S02]  /*4dd0*/  ISETP.NE.AND.EX P1, PT, RZ, UR7, PT, P1 ;  /* 0x00000007ff007c0c */ /* 0x000fc4000bf25310 */
[----:B0-----:R-:W-:Y:S01]  /*4de0*/  ISETP.NE.AND P4, PT, R21, 0x1, PT ;  /* 0x000000011500780c */ /* 0x001fe20003f85270 */
[----:B------:R-:W-:Y:S01]  /*4df0*/  IMAD.WIDE.U32 R2, R15, UR4, R2 ;  /* 0x000000040f027c25 */ /* 0x000fe2000f8e0002 */
[----:B------:R-:W-:-:S03]  /*4e00*/  ULDC UR4, c[0x0][0x618] ;  /* 0x0001860000047ab9 */ /* 0x000fc60000000800 */
[----:B--2---:R-:W-:Y:S02]  /*4e10*/  IMAD.MOV R14, RZ, RZ, -R14 ;  /* 0x000000ffff0e7224 */ /* 0x004fe400078e0a0e */
[----:B------:R-:W-:Y:S02]  /*4e20*/  IMAD.IADD R3, R3, 0x1, R5 ;  /* 0x0000000103037824 */ /* 0x000fe400078e0205 */
[----:B-1----:R-:W-:-:S03]  /*4e30*/  IMAD R12, R19, R14, R12 ;  /* 0x0000000e130c7224 */ /* 0x002fc600078e020c */
[--C-:B------:R-:W-:Y:S01]  /*4e40*/  SHF.R.U64 R14, R2, UR4, R3.reuse ;  /* 0x00000004020e7c19 */ /* 0x100fe20008001203 */
[----:B---3--:R-:W-:Y:S01]  /*4e50*/  IMAD.MOV R2, RZ, RZ, -R4 ;  /* 0x000000ffff027224 */ /* 0x008fe200078e0a04 */
[----:B------:R-:W-:Y:S01]  /*4e60*/  SHF.R.U32.HI R3, RZ, UR4, R3 ;  /* 0x00000004ff037c19 */ /* 0x000fe20008011603 */
[----:B------:R-:W-:Y:S02]  /*4e70*/  ULDC UR4, c[0x0][0x608] ;  /* 0x0001820000047ab9 */ /* 0x000fe40000000800 */
[----:B----4-:R-:W-:Y:S01]  /*4e80*/  @P4 IMAD R12, R20, R2, R13 ;  /* 0x00000002140c4224 */ /* 0x010fe200078e020d */
[--C-:B------:R-:W-:Y:S02]  /*4e90*/  SHF.R.U64 R19, R14, UR4, R3.reuse ;  /* 0x000000040e137c19 */ /* 0x100fe40008001203 */
[----:B------:R-:W-:Y:S01]  /*4ea0*/  SHF.R.U32.HI R2, RZ, UR4, R3 ;  /* 0x00000004ff027c19 */ /* 0x000fe20008011603 */
[----:B------:R-:W-:-:S03]  /*4eb0*/  ULDC UR4, c[0x0][0x658] ;  /* 0x0001960000047ab9 */ /* 0x000fc60000000800 */
[--C-:B------:R-:W-:Y:S02]  /*4ec0*/  SHF.R.U64 R13, R19, UR4, R2.reuse ;  /* 0x00000004130d7c19 */ /* 0x100fe40008001202 */
[----:B------:R-:W-:-:S03]  /*4ed0*/  SHF.R.U32.HI R2, RZ, UR4, R2 ;  /* 0x00000004ff027c19 */ /* 0x000fc60008011602 */
[----:B------:R-:W-:Y:S02]  /*4ee0*/  IMAD.MOV.U32 R4, RZ, RZ, R13 ;  /* 0x000000ffff047224 */ /* 0x000fe400078e000d */
[----:B------:R-:W-:Y:S01]  /*4ef0*/  IMAD.MOV.U32 R3, RZ, RZ, R2 ;  /* 0x000000ffff037224 */ /* 0x000fe200078e0002 */
[----:B------:R-:W-:Y:S06]  /*4f00*/  @!P1 BRA `(.L_x_118) ;  /* 0x00000000002c9947 */ /* 0x000fec0003800000 */
        /* <DEDUP_REMOVED lines=9> */
[----:B------:R-:W-:-:S04]  /*4fa0*/  IMAD.WIDE.U32.X R2, R15, UR7, R2, P3 ;  /* 0x000000070f027c25 */ /* 0x000fc800098e0402 */
[----:B------:R-:W-:-:S07]  /*4fb0*/  IMAD.MOV.U32 R4, RZ, RZ, R2 ;  /* 0x000000ffff047224 */ /* 0x000fce00078e0002 */
.L_x_118:
[----:B------:R-:W-:Y:S01]  /*4fc0*/  ULDC UR4, c[0x0][0x648] ;  /* 0x0001920000047ab9 */ /* 0x000fe20000000800 */
[----:B------:R-:W-:Y:S01]  /*4fd0*/  LOP3.LUT R2, R19, UR15, RZ, 0xc0, !PT ;  /* 0x0000000f13027c12 */ /* 0x000fe2000f8ec0ff */
[----:B------:R-:W-:Y:S01]  /*4fe0*/  ULDC UR5, c[0x0][0x610] ;  /* 0x0001840000057ab9 */ /* 0x000fe20000000800 */
[----:B------:R-:W-:Y:S01]  /*4ff0*/  SHF.R.U64 R3, R4, UR4, R3 ;  /* 0x0000000404037c19 */ /* 0x000fe20008001203 */
[----:B------:R-:W-:Y:S01]  /*5000*/  ULDC UR4, c[0x0][0x638] ;  /* 0x00018e0000047ab9 */ /* 0x000fe20000000800 */
[----:B------:R-:W-:-:S03]  /*5010*/  LOP3.LUT R14, R14, UR14, RZ, 0xc0, !PT ;  /* 0x0000000e0e0e7c12 */ /* 0x000fc6000f8ec0ff */
[----:B------:R-:W-:Y:S02]  /*5020*/  IMAD.MOV R4, RZ, RZ, -R3 ;  /* 0x000000ffff047224 */ /* 0x000fe400078e0a03 */
[----:B------:R-:W-:Y:S02]  /*5030*/  IMAD R3, R3, UR16, R2 ;  /* 0x0000001003037c24 */ /* 0x000fe4000f8e0202 */
[----:B------:R-:W-:Y:S01]  /*5040*/  IMAD R13, R4, UR4, R13 ;  /* 0x00000004040d7c24 */ /* 0x000fe2000f8e020d */
[----:B------:R-:W-:Y:S01]  /*5050*/  ULDC UR4, c[0x0][0x600] ;  /* 0x0001800000047ab9 */ /* 0x000fe20000000800 */
[----:B------:R-:W-:Y:S02]  /*5060*/  IMAD R12, R3, UR5, R12 ;  /* 0x00000005030c7c24 */ /* 0x000fe4000f8e020c */
[----:B------:R-:W-:Y:S02]  /*5070*/  IMAD R13, R13, UR4, R14 ;  /* 0x000000040d0d7c24 */ /* 0x000fe4000f8e020e */
[----:B------:R-:W-:-:S02]  /*5080*/  IMAD.MOV.U32 R3, RZ, RZ, 0x1 ;  /* 0x00000001ff037424 */ /* 0x000fc400078e00ff */
[----:B------:R-:W-:Y:S01]  /*5090*/  IMAD.MOV.U32 R2, RZ, RZ, R11 ;  /* 0x000000ffff027224 */ /* 0x000fe200078e000b */
[----:B------:R-:W-:Y:S02]  /*50a0*/  SEL R22, R13, R12, !P4 ;  /* 0x0000000c0d167207 */ /* 0x000fe40006000000 */
[----:B------:R-:W-:-:S07]  /*50b0*/  SEL R19, R12, R13, !P4 ;  /* 0x0000000d0c137207 */ /* 0x000fce0006000000 */
.L_x_116:
[----:B------:R-:W-:Y:S05]  /*50c0*/  BSYNC B1 ;  /* 0x0000000000017941 */ /* 0x000fea0003800000 */
.L_x_115:
[----:B------:R-:W-:-:S13]  /*50d0*/  LOP3.LUT P1, RZ, R3, 0xff, RZ, 0xc0, !PT ;  /* 0x000000ff03ff7812 */ /* 0x000fda000782c0ff */
[----:B------:R-:W-:Y:S05]  /*50e0*/  @P1 BRA `(.L_x_119) ;  /* 0xfffffff4001c1947 */ /* 0x000fea000383ffff */
[----:B------:R-:W-:Y:S05]  /*50f0*/  BSYNC B0 ;  /* 0x0000000000007941 */ /* 0x000fea0003800000 */
.L_x_107:
[----:B------:R-:W-:-:S03]  /*5100*/  UMOV UR4, 0xffffffff ;  /* 0xffffffff00047882 */ /* 0x000fc60000000000 */
[----:B------:R-:W-:Y:S05]  /*5110*/  BRA.DIV UR4, `(.L_x_120) ;  /* 0x00000006041c7947 */ /* 0x000fea000b800000 */
[----:B------:R-:W-:-:S13]  /*5120*/  ELECT P6, URZ, PT ;  /* 0x00000000003f782f */ /* 0x000fda00038c0000 */
.L_x_135:
[----:B------:R-:W-:Y:S04]  /*5130*/  BSSY B0, `(.L_x_121) ;  /* 0x0000022000007945 */ /* 0x000fe80003800000 */
[----:B------:R-:W-:Y:S05]  /*5140*/  @!P6 BRA `(.L_x_122) ;  /* 0x000000000080e947 */ /* 0x000fea0003800000 */
[----:B------:R-:W-:-:S04]  /*5150*/  LOP3.LUT R16, R16, 0x2, RZ, 0xfc, !PT ;  /* 0x0000000210107812 */ /* 0x000fc800078efcff */
[----:B------:R-:W-:-:S13]  /*5160*/  ISETP.NE.AND P0, PT, R16, 0x3, PT ;  /* 0x000000031000780c */ /* 0x000fda0003f05270 */
[----:B------:R-:W-:Y:S05]  /*5170*/  @!P0 BRA `(.L_x_123) ;  /* 0x0000000000048947 */ /* 0x000fea0003800000 */
[----:B------:R-:W-:Y:S01]  /*5180*/  BPT.TRAP 0x1 ;  /* 0x000000040000795c */ /* 0x000fe20000300000 */
.L_x_123:
[----:B------:R-:W0:Y:S01]  /*5190*/  S2R R3, SR_CgaCtaId ;  /* 0x0000000000037919 */ /* 0x000e220000008800 */
[----:B------:R-:W-:Y:S02]  /*51a0*/  MOV R2, 0x400 ;  /* 0x0000040000027802 */ /* 0x000fe40000000f00 */
[----:B------:R-:W-:Y:S02]  /*51b0*/  SHF.L.U32 R4, R0, 0x1f, RZ ;  /* 0x0000001f00047819 */ /* 0x000fe400000006ff */
[----:B0-----:R-:W-:-:S05]  /*51c0*/  LEA R2, R3, R2, 0x18 ;  /* 0x0000000203027211 */ /* 0x001fca00078ec0ff */
[----:B------:R-:W-:-:S04]  /*51d0*/  VIADD R2, R2, 0x18 ;  /* 0x0000001802027836 */ /* 0x000fc80000000000 */
[C---:B------:R-:W-:Y:S02]  /*51e0*/  IMAD R7, R9.reuse, 0x8, R2 ;  /* 0x0000000809077824 */ /* 0x040fe400078e0202 */
[----:B------:R-:W-:Y:S02]  /*51f0*/  VIADD R9, R9, 0x1 ;  /* 0x0000000109097836 */ /* 0x000fe40000000000 */
[----:B------:R-:W0:Y:S03]  /*5200*/  SYNCS.PHASECHK.TRANS64.TRYWAIT P0, [R7+URZ], R4 ;  /* 0x00000004070075a7 */ /* 0x000e26000800017f */
[----:B------:R-:W-:-:S04]  /*5210*/  ISETP.NE.AND P1, PT, R9, 0x3, PT ;  /* 0x000000030900780c */ /* 0x000fc80003f25270 */
[----:B------:R-:W-:Y:S02]  /*5220*/  SEL R3, RZ, 0x1, P1 ;  /* 0x00000001ff037807 */ /* 0x000fe40000800000 */
[----:B------:R-:W-:Y:S02]  /*5230*/  SEL R9, R9, RZ, P1 ;  /* 0x000000ff09097207 */ /* 0x000fe40000800000 */
[----:B------:R-:W-:-:S03]  /*5240*/  LOP3.LUT R11, R0, R3, RZ, 0x3c, !PT ;  /* 0x00000003000b7212 */ /* 0x000fc600078e3cff */
[----:B------:R-:W-:Y:S01]  /*5250*/  IMAD R6, R9, 0x8, R2 ;  /* 0x0000000809067824 */ /* 0x000fe200078e0202 */
[----:B------:R-:W-:Y:S01]  /*5260*/  SHF.L.U32 R5, R11, 0x1f, RZ ;  /* 0x0000001f0b057819 */ /* 0x000fe200000006ff */
[----:B0-----:R-:W-:Y:S06]  /*5270*/  @!P0 BRA `(.L_x_124) ;  /* 0x0000000000e48947 */ /* 0x001fec0003800000 */
.L_x_136:
[----:B------:R-:W1:Y:S01]  /*5280*/  SYNCS.PHASECHK.TRANS64.TRYWAIT P0, [R6+URZ], R5 ;  /* 0x00000005060075a7 */ /* 0x000e62000800017f */
[----:B------:R-:W-:-:S05]  /*5290*/  VIADD R0, R9, 0x1 ;  /* 0x0000000109007836 */ /* 0x000fca0000000000 */
[----:B------:R-:W-:-:S04]  /*52a0*/  ISETP.NE.AND P1, PT, R0, 0x3, PT ;  /* 0x000000030000780c */ /* 0x000fc80003f25270 */
[----:B0-----:R-:W-:Y:S02]  /*52b0*/  SEL R4, RZ, 0x1, P1 ;  /* 0x00000001ff047807 */ /* 0x001fe40000800000 */
[----:B------:R-:W-:Y:S02]  /*52c0*/  SEL R3, R0, RZ, P1 ;  /* 0x000000ff00037207 */ /* 0x000fe40000800000 */
[----:B------:R-:W-:Y:S01]  /*52d0*/  LOP3.LUT R0, R11, R4, RZ, 0x3c, !PT ;  /* 0x000000040b007212 */ /* 0x000fe200078e3cff */
[----:B-1----:R-:W-:Y:S06]  /*52e0*/  @!P0 BRA `(.L_x_125) ;  /* 0x0000000000dc8947 */ /* 0x002fec0003800000 */
.L_x_137:
[----:B------:R-:W-:Y:S01]  /*52f0*/  IMAD R3, R3, 0x8, R2 ;  /* 0x0000000803037824 */ /* 0x000fe200078e0202 */
[----:B------:R-:W-:-:S07]  /*5300*/  SHF.L.U32 R0, R0, 0x1f, RZ ;  /* 0x0000001f00007819 */ /* 0x000fce00000006ff */
.L_x_126:
[----:B-1----:R1:W2:Y:S02]  /*5310*/  SYNCS.PHASECHK.TRANS64.TRYWAIT P0, [R3+URZ], R0 ;  /* 0x00000000030075a7 */ /* 0x0022a4000800017f */
[----:B--2---:R-:W-:Y:S05]  /*5320*/  @!P0 NANOSLEEP.SYNCS 0x989680 ;  /* 0x009896800000895d */ /* 0x004fea0003900000 */
[----:B------:R-:W2:Y:S02]  /*5330*/  @!P0 SYNCS.PHASECHK.TRANS64 P0, [R3+URZ], R0 ;  /* 0x00000000030085a7 */ /* 0x000ea4000800007f */
[----:B--2---:R-:W-:Y:S05]  /*5340*/  @!P0 BRA `(.L_x_126) ;  /* 0xfffffffc00f08947 */ /* 0x004fea000383ffff */
.L_x_122:
[----:B------:R-:W-:Y:S05]  /*5350*/  BSYNC B0 ;  /* 0x0000000000007941 */ /* 0x000fea0003800000 */
.L_x_121:
[----:B------:R-:W-:Y:S05]  /*5360*/  EXIT ;  /* 0x000000000000794d */ /* 0x000fea0003800000 */
.L_x_19:
[----:B-1----:R1:W2:Y:S02]  /*5370*/  SYNCS.PHASECHK.TRANS64.TRYWAIT P0, [R64+URZ], R3 ;  /* 0x00000003400075a7 */ /* 0x0022a4000800017f */
[----:B--2---:R-:W-:Y:S05]  /*5380*/  @!P0 NANOSLEEP.SYNCS 0x989680 ;  /* 0x009896800000895d */ /* 0x004fea0003900000 */
[----:B------:R-:W2:Y:S02]  /*5390*/  @!P0 SYNCS.PHASECHK.TRANS64 P0, [R64+URZ], R3 ;  /* 0x00000003400085a7 */ /* 0x000ea4000800007f */
[----:B--2---:R-:W-:Y:S05]  /*53a0*/  @!P0 BRA `(.L_x_19) ;  /* 0xfffffffc00f08947 */ /* 0x004fea000383ffff */
[----:B------:R-:W-:Y:S05]  /*53b0*/  BRA `(.L_x_127) ;  /* 0xffffffc000c07947 */ /* 0x000fea000383ffff */
.L_x_24:
[----:B--2---:R2:W3:Y:S02]  /*53c0*/  SYNCS.PHASECHK.TRANS64.TRYWAIT P1, [R3+URZ], R0 ;  /* 0x00000000030075a7 */ /* 0x0044e4000802017f */
[----:B---3--:R-:W-:Y:S05]  /*53d0*/  @!P1 NANOSLEEP.SYNCS 0x989680 ;  /* 0x009896800000995d */ /* 0x008fea0003900000 */
[----:B------:R-:W3:Y:S02]  /*53e0*/  @!P1 SYNCS.PHASECHK.TRANS64 P1, [R3+URZ], R0 ;  /* 0x00000000030095a7 */ /* 0x000ee4000802007f */
[----:B---3--:R-:W-:Y:S05]  /*53f0*/  @!P1 BRA `(.L_x_24) ;  /* 0xfffffffc00f09947 */ /* 0x008fea000383ffff */
[----:B------:R-:W-:Y:S05]  /*5400*/  BRA `(.L_x_23) ;  /* 0xffffffc400287947 */ /* 0x000fea000383ffff */
.L_x_29:
[----:B--2---:R-:W-:-:S04]  /*5410*/  IMAD.U32 R5, RZ, RZ, UR4 ;  /* 0x00000004ff057e24 */ /* 0x004fc8000f8e00ff */
[----:B------:R2:W3:Y:S03]  /*5420*/  SYNCS.PHASECHK.TRANS64.TRYWAIT P1, [R5+URZ], R4 ;  /* 0x00000004050075a7 */ /* 0x0004e6000802017f */
[----:B---3--:R-:W-:Y:S05]  /*5430*/  @!P1 NANOSLEEP.SYNCS 0x989680 ;  /* 0x009896800000995d */ /* 0x008fea0003900000 */
[----:B------:R-:W3:Y:S02]  /*5440*/  @!P1 SYNCS.PHASECHK.TRANS64 P1, [R5+URZ], R4 ;  /* 0x00000004050095a7 */ /* 0x000ee4000802007f */
[----:B---3--:R-:W-:Y:S05]  /*5450*/  @!P1 BRA `(.L_x_29) ;  /* 0xfffffffc00ec9947 */ /* 0x008fea000383ffff */
[----:B------:R-:W-:Y:S05]  /*5460*/  BRA `(.L_x_28) ;  /* 0xffffffc400a07947 */ /* 0x000fea000383ffff */
.L_x_35:
[----:B-1----:R1:W2:Y:S02]  /*5470*/  SYNCS.PHASECHK.TRANS64.TRYWAIT P0, [R64+URZ+0x10], R3 ;  /* 0x00001003400075a7 */ /* 0x0022a4000800017f */
[----:B--2---:R-:W-:Y:S05]  /*5480*/  @!P0 NANOSLEEP.SYNCS 0x989680 ;  /* 0x009896800000895d */ /* 0x004fea0003900000 */
[----:B------:R-:W2:Y:S02]  /*5490*/  @!P0 SYNCS.PHASECHK.TRANS64 P0, [R64+URZ+0x10], R3 ;  /* 0x00001003400085a7 */ /* 0x000ea4000800007f */
[----:B--2---:R-:W-:Y:S05]  /*54a0*/  @!P0 BRA `(.L_x_35) ;  /* 0xfffffffc00f08947 */ /* 0x004fea000383ffff */
[----:B------:R-:W-:Y:S05]  /*54b0*/  BRA `(.L_x_128) ;  /* 0xffffffc800ac7947 */ /* 0x000fea000383ffff */
.L_x_108:
[----:B------:R-:W-:Y:S01]  /*54c0*/  BSSY B1, `(.L_x_129) ;  /* 0x0000006000017945 */ /* 0x000fe20003800000 */
[----:B------:R-:W-:-:S07]  /*54d0*/  IMAD.MOV.U32 R15, RZ, RZ, -0x1 ;  /* 0xffffffffff0f7424 */ /* 0x000fce00078e00ff */
[----:B---3-5:R-:W-:Y:S05]  /*54e0*/  WARPSYNC.COLLECTIVE R15, `(.L_x_130) ;  /* 0x000000000f0c7348 */ /* 0x028fea0003c00000 */
[----:B------:R-:W-:Y:S02]  /*54f0*/  ELECT P6, UR62, PT ;  /* 0x00000000003e782f */ /* 0x000fe400038c0000 */
[----:B------:R-:W-:Y:S01]  /*5500*/  MOV R14, UR62 ;  /* 0x0000003e000e7c02 */ /* 0x000fe20008000f00 */
[----:B---3-5:R-:W-:Y:S10]  /*5510*/  ENDCOLLECTIVE ;  /* 0x000000000000791b */ /* 0x028ff40003800000 */
.L_x_130:
[----:B------:R-:W-:Y:S05]  /*5520*/  BSYNC B1 ;  /* 0x0000000000017941 */ /* 0x000fea0003800000 */
.L_x_129:
[----:B------:R-:W-:Y:S05]  /*5530*/  BRA `(.L_x_131) ;  /* 0xfffffff000147947 */ /* 0x000fea000383ffff */
.L_x_111:
[----:B0-----:R0:W1:Y:S02]  /*5540*/  SYNCS.PHASECHK.TRANS64.TRYWAIT P1, [R13+URZ+0x18], R4 ;  /* 0x000018040d0075a7 */ /* 0x001064000802017f */
[----:B-1----:R-:W-:Y:S05]  /*5550*/  @!P1 NANOSLEEP.SYNCS 0x989680 ;  /* 0x009896800000995d */ /* 0x002fea0003900000 */
[----:B------:R-:W1:Y:S02]  /*5560*/  @!P1 SYNCS.PHASECHK.TRANS64 P1, [R13+URZ+0x18], R4 ;  /* 0x000018040d0095a7 */ /* 0x000e64000802007f */
[----:B-1----:R-:W-:Y:S05]  /*5570*/  @!P1 BRA `(.L_x_111) ;  /* 0xfffffffc00f09947 */ /* 0x002fea000383ffff */
[----:B------:R-:W-:Y:S05]  /*5580*/  BRA `(.L_x_132) ;  /* 0xfffffff000507947 */ /* 0x000fea000383ffff */
.L_x_120:
[----:B------:R-:W-:Y:S01]  /*5590*/  BSSY B0, `(.L_x_133) ;  /* 0x0000006000007945 */ /* 0x000fe20003800000 */
[----:B------:R-:W-:-:S07]  /*55a0*/  IMAD.MOV.U32 R15, RZ, RZ, -0x1 ;  /* 0xffffffffff0f7424 */ /* 0x000fce00078e00ff */
[----:B---3-5:R-:W-:Y:S05]  /*55b0*/  WARPSYNC.COLLECTIVE R15, `(.L_x_134) ;  /* 0x000000000f0c7348 */ /* 0x028fea0003c00000 */
[----:B------:R-:W-:Y:S02]  /*55c0*/  ELECT P6, UR62, PT ;  /* 0x00000000003e782f */ /* 0x000fe400038c0000 */
[----:B------:R-:W-:Y:S01]  /*55d0*/  MOV R14, UR62 ;  /* 0x0000003e000e7c02 */ /* 0x000fe20008000f00 */
[----:B---3-5:R-:W-:Y:S10]  /*55e0*/  ENDCOLLECTIVE ;  /* 0x000000000000791b */ /* 0x028ff40003800000 */
.L_x_134:
[----:B------:R-:W-:Y:S05]  /*55f0*/  BSYNC B0 ;  /* 0x0000000000007941 */ /* 0x000fea0003800000 */
.L_x_133:
[----:B------:R-:W-:Y:S05]  /*5600*/  BRA `(.L_x_135) ;  /* 0xfffffff800c87947 */ /* 0x000fea000383ffff */
.L_x_124:
[----:B0-----:R0:W1:Y:S02]  /*5610*/  SYNCS.PHASECHK.TRANS64.TRYWAIT P0, [R7+URZ], R4 ;  /* 0x00000004070075a7 */ /* 0x001064000800017f */
[----:B-1----:R-:W-:Y:S05]  /*5620*/  @!P0 NANOSLEEP.SYNCS 0x989680 ;  /* 0x009896800000895d */ /* 0x002fea0003900000 */
[----:B------:R-:W1:Y:S02]  /*5630*/  @!P0 SYNCS.PHASECHK.TRANS64 P0, [R7+URZ], R4 ;  /* 0x00000004070085a7 */ /* 0x000e64000800007f */
[----:B-1----:R-:W-:Y:S05]  /*5640*/  @!P0 BRA `(.L_x_124) ;  /* 0xfffffffc00f08947 */ /* 0x002fea000383ffff */
[----:B------:R-:W-:Y:S05]  /*5650*/  BRA `(.L_x_136) ;  /* 0xfffffffc00087947 */ /* 0x000fea000383ffff */
.L_x_125:
[----:B0-----:R0:W1:Y:S02]  /*5660*/  SYNCS.PHASECHK.TRANS64.TRYWAIT P0, [R6+URZ], R5 ;  /* 0x00000005060075a7 */ /* 0x001064000800017f */
[----:B-1----:R-:W-:Y:S05]  /*5670*/  @!P0 NANOSLEEP.SYNCS 0x989680 ;  /* 0x009896800000895d */ /* 0x002fea0003900000 */
[----:B------:R-:W1:Y:S02]  /*5680*/  @!P0 SYNCS.PHASECHK.TRANS64 P0, [R6+URZ], R5 ;  /* 0x00000005060085a7 */ /* 0x000e64000800007f */
[----:B-1----:R-:W-:Y:S05]  /*5690*/  @!P0 BRA `(.L_x_125) ;  /* 0xfffffffc00f08947 */ /* 0x002fea000383ffff */
[----:B------:R-:W-:Y:S05]  /*56a0*/  BRA `(.L_x_137) ;  /* 0xfffffffc00107947 */ /* 0x000fea000383ffff */
.L_x_138:
[----:B------:R-:W-:-:S00]  /*56b0*/  BRA `(.L_x_138) ;  /* 0xfffffffc00fc7947 */ /* 0x000fc0000383ffff */
[----:B------:R-:W-:-:S00]  /*56c0*/  NOP ;  /* 0x0000000000007918 */ /* 0x000fc00000000000 */
        /* <DEDUP_REMOVED lines=11> */
.L_x_139:


//--------------------- .nv.global.init           --------------------------
	.section	.nv.global.init,"aw",@progbits
.nv.global.init:
	.type		$str$22,@object
	.size		$str$22,($str$23 - $str$22)
$str$22:
        /*0000*/ 	.byte	0x6b, 0x5f, 0x74, 0x69, 0x6c, 0x65, 0x5f, 0x63, 0x6f, 0x75, 0x6e, 0x74, 0x20, 0x3e, 0x3d, 0x20
        /*0010*/ 	.byte	0x31, 0x00
	.type		$str$23,@object
	.size		$str$23,(__unnamed_1 - $str$23)
$str$23:
        /*0012*/ 	.byte	0x2f, 0x74, 0x6d, 0x70, 0x2f, 0x63, 0x75, 0x74, 0x6c, 0x61, 0x73, 0x73, 0x5f, 0x73, 0x77, 0x65
        /*0022*/ 	.byte	0x65, 0x70, 0x5f, 0x73, 0x72, 0x63, 0x2f, 0x69, 0x6e, 0x63, 0x6c, 0x75, 0x64, 0x65, 0x2f, 0x63
        /*0032*/ 	.byte	0x75, 0x74, 0x6c, 0x61, 0x73, 0x73, 0x2f, 0x67, 0x65, 0x6d, 0x6d, 0x2f, 0x63, 0x6f, 0x6c, 0x6c
        /*0042*/ 	.byte	0x65, 0x63, 0x74, 0x69, 0x76, 0x65, 0x2f, 0x73, 0x6d, 0x39, 0x30, 0x5f, 0x6d, 0x6d, 0x61, 0x5f
        /*0052*/ 	.byte	0x74, 0x6d, 0x61, 0x5f, 0x67, 0x6d, 0x6d, 0x61, 0x5f, 0x73, 0x73, 0x5f, 0x77, 0x61, 0x72, 0x70
        /*0062*/ 	.byte	0x73, 0x70, 0x65, 0x63, 0x69, 0x61, 0x6c, 0x69, 0x7a, 0x65, 0x64, 0x2e, 0x68, 0x70, 0x70, 0x00
	.type		__unnamed_1,@object
	.size		__unnamed_1,(.L_0 - __unnamed_1)
__unnamed_1:
        /*0072*/ 	.byte	0x76, 0x6f, 0x69, 0x64, 0x20, 0x63, 0x75, 0x74, 0x6c, 0x61, 0x73, 0x73, 0x3a, 0x3a, 0x67, 0x65
        /* <DEDUP_REMOVED lines=172> */
        /*0b42*/ 	.byte	0x5d, 0x00
.L_0:


//--------------------- .nv.shared._ZN7cutlass13device_kernelINS_4gemm6kernel13GemmUniversalIN4cute5tupleIJiiiiEEENS1_10collective13CollectiveMmaINS1_34MainloopSm90TmaGmmaWarpSpecializedILi3ENS5_IJNS4_1CILi1EEENSA_ILi2EEESB_EEENS1_32KernelTmaWarpSpecializedPingpongEEENS5_IJNSA_ILi64EEESG_SG_EEEaNS5_IJlSB_lEEEaSI_NS4_8TiledMMAINS4_8MMA_AtomIJNS4_4SM904GMMA26MMA_64x64x32_S32S8S8_SS_TNEEEENS4_6LayoutINS5_IJSB_SB_SB_EEENS5_IJNSA_ILi0EEESR_SR_EEEEENS5_IJNS4_10UnderscoreESU_SU_EEEEENS4_23SM90_TMA_LOAD_MULTICASTENS4_14ComposedLayoutINS4_7SwizzleILi2ELi4ELi3EEENS4_18smem_ptr_flag_bitsILi8EEENSP_INS5_IJNSA_ILi8EEESG_EEENS5_IJSG_SB_EEEEEEEvNS4_8identityENS4_13SM90_TMA_LOADES17_vS18_EENS_8epilogue10collective6detail29Sm90TmaWarpSpecializedAdapterINS1C_15DefaultEpilogueIaSI_SI_NS1B_6thread17LinearCombinationIaLi1EiiLNS1G_9ScaleType4KindE0ELNS_15FloatRoundStyleE2EaEENS1_15EpilogueDefaultEEEEEvvEEEEvNT_6ParamsE --------------------------
	.section	.nv.shared._ZN7cutlass13device_kernelINS_4gemm6kernel13GemmUniversalIN4cute5tupleIJiiiiEEENS1_10collective13CollectiveMmaINS1_34MainloopSm90TmaGmmaWarpSpecializedILi3ENS5_IJNS4_1CILi1EEENSA_ILi2EEESB_EEENS1_32KernelTmaWarpSpecializedPingpongEEENS5_IJNSA_ILi64EEESG_SG_EEEaNS5_IJlSB_lEEEaSI_NS4_8TiledMMAINS4_8MMA_AtomIJNS4_4SM904GMMA26MMA_64x64x32_S32S8S8_SS_TNEEEENS4_6LayoutINS5_IJSB_SB_SB_EEENS5_IJNSA_ILi0EEESR_SR_EEEEENS5_IJNS4_10UnderscoreESU_SU_EEEEENS4_23SM90_TMA_LOAD_MULTICASTENS4_14ComposedLayoutINS4_7SwizzleILi2ELi4ELi3EEENS4_18smem_ptr_flag_bitsILi8EEENSP_INS5_IJNSA_ILi8EEESG_EEENS5_IJSG_SB_EEEEEEEvNS4_8identityENS4_13SM90_TMA_LOADES17_vS18_EENS_8epilogue10collective6detail29Sm90TmaWarpSpecializedAdapterINS1C_15DefaultEpilogueIaSI_SI_NS1B_6thread17LinearCombinationIaLi1EiiLNS1G_9ScaleType4KindE0ELNS_15FloatRoundStyleE2EaEENS1_15EpilogueDefaultEEEEEvvEEEEvNT_6ParamsE,"aw",@nobits
	.sectionflags	@""
	.align	16
	.zero		1024


//--------------------- .nv.shared.reserved.0     --------------------------
	.section	.nv.shared.reserved.0,"aw",@nobits
	.weak		__nv_reservedSMEM_offset_0_alias
	.size		__nv_reservedSMEM_offset_0_alias, 0, 0
	.other		__nv_reservedSMEM_offset_0_alias,@"STO_CUDA_RESERVED_SHARED STV_DEFAULT"
__nv_reservedSMEM_offset_0_alias:
	.zero		0


//--------------------- .nv.global                --------------------------
	.section	.nv.global,"aw",@nobits
.nv.global:
	.type		_ZN39_INTERNAL_542ebfc0_4_k_cu_6b62f02c_45134cute1_E,@object
	.size		_ZN39_INTERNAL_542ebfc0_4_k_cu_6b62f02c_45134cute1_E,(_ZN39_INTERNAL_542ebfc0_4_k_cu_6b62f02c_45134cuda3std3__45__cpo6cbeginE - _ZN39_INTERNAL_542ebfc0_4_k_cu_6b62f02c_45134cute1_E)
_ZN39_INTERNAL_542ebfc0_4_k_cu_6b62f02c_45134cute1_E:
	.zero		1
	.type		_ZN39_INTERNAL_542ebfc0_4_k_cu_6b62f02c_45134cuda3std3__45__cpo6cbeginE,@object
	.size		_ZN39_INTERNAL_542ebfc0_4_k_cu_6b62f02c_45134cuda3std3__45__cpo6cbeginE,(_ZN39_INTERNAL_542ebfc0_4_k_cu_6b62f02c_45134cuda3std3__48in_placeE - _ZN39_INTERNAL_542ebfc0_4_k_cu_6b62f02c_45134cuda3std3__45__cpo6cbeginE)
_ZN39_INTERNAL_542ebfc0_4_k_cu_6b62f02c_45134cuda3std3__45__cpo6cbeginE:
	.zero		1
	.type		_ZN39_INTERNAL_542ebfc0_4_k_cu_6b62f02c_45134cuda3std3__48in_placeE,@object
	.size		_ZN39_INTERNAL_542ebfc0_4_k_cu_6b62f02c_45134cuda3std3__48in_placeE,(_ZN39_INTERNAL_542ebfc0_4_k_cu_6b62f02c_45134cuda3std6ranges3__45__cpo9iter_moveE - _ZN39_INTERNAL_542ebfc0_4_k_cu_6b62f02c_45134cuda3std3__48in_placeE)
_ZN39_INTERNAL_542ebfc0_4_k_cu_6b62f02c_45134cuda3std3__48in_placeE:
	.zero		1
	.type		_ZN39_INTERNAL_542ebfc0_4_k_cu_6b62f02c_45134cuda3std6ranges3__45__cpo9iter_moveE,@object
	.size		_ZN39_INTERNAL_542ebfc0_4_k_cu_6b62f02c_45134cuda3std6ranges3__45__cpo9iter_moveE,(_ZN39_INTERNAL_542ebfc0_4_k_cu_6b62f02c_45134cuda3std3__45__cpo5beginE - _ZN39_INTERNAL_542ebfc0_4_k_cu_6b62f02c_45134cuda3std6ranges3__45__cpo9iter_moveE)
_ZN39_INTERNAL_542ebfc0_4_k_cu_6b62f02c_45134cuda3std6ranges3__45__cpo9iter_moveE:
	.zero		1
	.type		_ZN39_INTERNAL_542ebfc0_4_k_cu_6b62f02c_45134cuda3std3__45__cpo5beginE,@object
	.size		_ZN39_INTERNAL_542ebfc0_4_k_cu_6b62f02c_45134cuda3std3__45__cpo5beginE,(_ZN39_INTERNAL_542ebfc0_4_k_cu_6b62f02c_45134cuda3std3__441_GLOBAL__N__542ebfc0_4_k_cu_6b62f02c_45136ignoreE - _ZN39_INTERNAL_542ebfc0_4_k_cu_6b62f02c_45134cuda3std3__45__cpo5beginE)
_ZN39_INTERNAL_542ebfc0_4_k_cu_6b62f02c_45134cuda3std3__45__cpo5beginE:
	.zero		1
	.type		_ZN39_INTERNAL_542ebfc0_4_k_cu_6b62f02c_45134cuda3std3__441_GLOBAL__N__542ebfc0_4_k_cu_6b62f02c_45136ignoreE,@object
	.size		_ZN39_INTERNAL_542ebfc0_4_k_cu_6b62f02c_45134cuda3std3__441_GLOBAL__N__542ebfc0_4_k_cu_6b62f02c_45136ignoreE,(_ZN39_INTERNAL_542ebfc0_4_k_cu_6b62f02c_45134cute7productE - _ZN39_INTERNAL_542ebfc0_4_k_cu_6b62f02c_45134cuda3std3__441_GLOBAL__N__542ebfc0_4_k_cu_6b62f02c_45136ignoreE)
_ZN39_INTERNAL_542ebfc0_4_k_cu_6b62f02c_45134cuda3std3__441_GLOBAL__N__542ebfc0_4_k_cu_6b62f02c_45136ignoreE:
	.zero		1
	.type		_ZN39_INTERNAL_542ebfc0_4_k_cu_6b62f02c_45134cute7productE,@object
	.size		_ZN39_INTERNAL_542ebfc0_4_k_cu_6b62f02c_45134cute7productE,(_ZN39_INTERNAL_542ebfc0_4_k_cu_6b62f02c_45134cuda3std3__45__cpo3endE - _ZN39_INTERNAL_542ebfc0_4_k_cu_6b62f02c_45134cute7productE)
_ZN39_INTERNAL_542ebfc0_4_k_cu_6b62f02c_45134cute7productE:
	.zero		1
	.type		_ZN39_INTERNAL_542ebfc0_4_k_cu_6b62f02c_45134cuda3std3__45__cpo3endE,@object
	.size		_ZN39_INTERNAL_542ebfc0_4_k_cu_6b62f02c_45134cuda3std3__45__cpo3endE,(_ZN39_INTERNAL_542ebfc0_4_k_cu_6b62f02c_45134cuda3std3__419piecewise_constructE - _ZN39_INTERNAL_542ebfc0_4_k_cu_6b62f02c_45134cuda3std3__45__cpo3endE)
_ZN39_INTERNAL_542ebfc0_4_k_cu_6b62f02c_45134cuda3std3__45__cpo3endE:
	.zero		1
	.type		_ZN39_INTERNAL_542ebfc0_4_k_cu_6b62f02c_45134cuda3std3__419piecewise_constructE,@object
	.size		_ZN39_INTERNAL_542ebfc0_4_k_cu_6b62f02c_45134cuda3std3__419piecewise_constructE,(_ZN39_INTERNAL_542ebfc0_4_k_cu_6b62f02c_45134cuda3std3__45__cpo4cendE - _ZN39_INTERNAL_542ebfc0_4_k_cu_6b62f02c_45134cuda3std3__419piecewise_constructE)
_ZN39_INTERNAL_542ebfc0_4_k_cu_6b62f02c_45134cuda3std3__419piecewise_constructE:
	.zero		1
	.type		_ZN39_INTERNAL_542ebfc0_4_k_cu_6b62f02c_45134cuda3std3__45__cpo4cendE,@object
	.size		_ZN39_INTERNAL_542ebfc0_4_k_cu_6b62f02c_45134cuda3std3__45__cpo4cendE,(_ZN39_INTERNAL_542ebfc0_4_k_cu_6b62f02c_45134cuda3std6ranges3__45__cpo4swapE - _ZN39_INTERNAL_542ebfc0_4_k_cu_6b62f02c_45134cuda3std3__45__cpo4cendE)
_ZN39_INTERNAL_542ebfc0_4_k_cu_6b62f02c_45134cuda3std3__45__cpo4cendE:
	.zero		1
	.type		_ZN39_INTERNAL_542ebfc0_4_k_cu_6b62f02c_45134cuda3std6ranges3__45__cpo4swapE,@object
	.size		_ZN39_INTERNAL_542ebfc0_4_k_cu_6b62f02c_45134cuda3std6ranges3__45__cpo4swapE,(.L_8 - _ZN39_INTERNAL_542ebfc0_4_k_cu_6b62f02c_45134cuda3std6ranges3__45__cpo4swapE)
_ZN39_INTERNAL_542ebfc0_4_k_cu_6b62f02c_45134cuda3std6ranges3__45__cpo4swapE:
	.zero		1
.L_8:


//--------------------- .nv.constant0._ZN7cutlass13device_kernelINS_4gemm6kernel13GemmUniversalIN4cute5tupleIJiiiiEEENS1_10collective13CollectiveMmaINS1_34MainloopSm90TmaGmmaWarpSpecializedILi3ENS5_IJNS4_1CILi1EEENSA_ILi2EEESB_EEENS1_32KernelTmaWarpSpecializedPingpongEEENS5_IJNSA_ILi64EEESG_SG_EEEaNS5_IJlSB_lEEEaSI_NS4_8TiledMMAINS4_8MMA_AtomIJNS4_4SM904GMMA26MMA_64x64x32_S32S8S8_SS_TNEEEENS4_6LayoutINS5_IJSB_SB_SB_EEENS5_IJNSA_ILi0EEESR_SR_EEEEENS5_IJNS4_10UnderscoreESU_SU_EEEEENS4_23SM90_TMA_LOAD_MULTICASTENS4_14ComposedLayoutINS4_7SwizzleILi2ELi4ELi3EEENS4_18smem_ptr_flag_bitsILi8EEENSP_INS5_IJNSA_ILi8EEESG_EEENS5_IJSG_SB_EEEEEEEvNS4_8identityENS4_13SM90_TMA_LOADES17_vS18_EENS_8epilogue10collective6detail29Sm90TmaWarpSpecializedAdapterINS1C_15DefaultEpilogueIaSI_SI_NS1B_6thread17LinearCombinationIaLi1EiiLNS1G_9ScaleType4KindE0ELNS_15FloatRoundStyleE2EaEENS1_15EpilogueDefaultEEEEEvvEEEEvNT_6ParamsE --------------------------
	.section	.nv.constant0._ZN7cutlass13device_kernelINS_4gemm6kernel13GemmUniversalIN4cute5tupleIJiiiiEEENS1_10collective13CollectiveMmaINS1_34MainloopSm90TmaGmmaWarpSpecializedILi3ENS5_IJNS4_1CILi1EEENSA_ILi2EEESB_EEENS1_32KernelTmaWarpSpecializedPingpongEEENS5_IJNSA_ILi64EEESG_SG_EEEaNS5_IJlSB_lEEEaSI_NS4_8TiledMMAINS4_8MMA_AtomIJNS4_4SM904GMMA26MMA_64x64x32_S32S8S8_SS_TNEEEENS4_6LayoutINS5_IJSB_SB_SB_EEENS5_IJNSA_ILi0EEESR_SR_EEEEENS5_IJNS4_10UnderscoreESU_SU_EEEEENS4_23SM90_TMA_LOAD_MULTICASTENS4_14ComposedLayoutINS4_7SwizzleILi2ELi4ELi3EEENS4_18smem_ptr_flag_bitsILi8EEENSP_INS5_IJNSA_ILi8EEESG_EEENS5_IJSG_SB_EEEEEEEvNS4_8identityENS4_13SM90_TMA_LOADES17_vS18_EENS_8epilogue10collective6detail29Sm90TmaWarpSpecializedAdapterINS1C_15DefaultEpilogueIaSI_SI_NS1B_6thread17LinearCombinationIaLi1EiiLNS1G_9ScaleType4KindE0ELNS_15FloatRoundStyleE2EaEENS1_15EpilogueDefaultEEEEEvvEEEEvNT_6ParamsE,"a",@progbits
	.sectionflags	@""
	.align	4
.nv.constant0._ZN7cutlass13device_kernelINS_4gemm6kernel13GemmUniversalIN4cute5tupleIJiiiiEEENS1_10collective13CollectiveMmaINS1_34MainloopSm90TmaGmmaWarpSpecializedILi3ENS5_IJNS4_1CILi1EEENSA_ILi2EEESB_EEENS1_32KernelTmaWarpSpecializedPingpongEEENS5_IJNSA_ILi64EEESG_SG_EEEaNS5_IJlSB_lEEEaSI_NS4_8TiledMMAINS4_8MMA_AtomIJNS4_4SM904GMMA26MMA_64x64x32_S32S8S8_SS_TNEEEENS4_6LayoutINS5_IJSB_SB_SB_EEENS5_IJNSA_ILi0EEESR_SR_EEEEENS5_IJNS4_10UnderscoreESU_SU_EEEEENS4_23SM90_TMA_LOAD_MULTICASTENS4_14ComposedLayoutINS4_7SwizzleILi2ELi4ELi3EEENS4_18smem_ptr_flag_bitsILi8EEENSP_INS5_IJNSA_ILi8EEESG_EEENS5_IJSG_SB_EEEEEEEvNS4_8identityENS4_13SM90_TMA_LOADES17_vS18_EENS_8epilogue10collective6detail29Sm90TmaWarpSpecializedAdapterINS1C_15DefaultEpilogueIaSI_SI_NS1B_6thread17LinearCombinationIaLi1EiiLNS1G_9ScaleType4KindE0ELNS_15FloatRoundStyleE2EaEENS1_15EpilogueDefaultEEEEEvvEEEEvNT_6ParamsE:
	.zero		1664


//--------------------- SYMBOLS --------------------------

	.type		.nv.reservedSmem.offset0,@object
	.size		.nv.reservedSmem.offset0,0x4
	.type		__assertfail,@function
